	.headerflags	@"EF_CUDA_TEXMODE_UNIFIED EF_CUDA_64BIT_ADDRESS EF_CUDA_ACCELERATORS EF_CUDA_SM90 EF_CUDA_VIRTUAL_SM(EF_CUDA_SM90)"
	.elftype	@"ET_EXEC"


//--------------------- .nv.info                  --------------------------
	.section	.nv.info,"",@"SHT_CUDA_INFO"
	.align	4


	//----- nvinfo : EIATTR_REGCOUNT
	.align		4
        /*0000*/ 	.byte	0x04, 0x2f
        /*0002*/ 	.short	(.L_1 - .L_0)
	.align		4
.L_0:
        /*0004*/ 	.word	index@(triton_poi_fused__unsafe_index_add_convolution_mul_sub_40)
        /*0008*/ 	.word	0x00000036


	//----- nvinfo : EIATTR_MIN_STACK_SIZE
	.align		4
.L_1:
        /*000c*/ 	.byte	0x04, 0x12
        /*000e*/ 	.short	(.L_3 - .L_2)
	.align		4
.L_2:
        /*0010*/ 	.word	index@(triton_poi_fused__unsafe_index_add_convolution_mul_sub_40)
        /*0014*/ 	.word	0x00000000


	//----- nvinfo : EIATTR_FRAME_SIZE
	.align		4
.L_3:
        /*0018*/ 	.byte	0x04, 0x11
        /*001a*/ 	.short	(.L_5 - .L_4)
	.align		4
.L_4:
        /*001c*/ 	.word	index@(triton_poi_fused__unsafe_index_add_convolution_mul_sub_40)
        /*0020*/ 	.word	0x00000000


	//----- nvinfo : EIATTR_MIN_STACK_SIZE
	.align		4
.L_5:
        /*0024*/ 	.byte	0x04, 0x12
        /*0026*/ 	.short	(.L_7 - .L_6)
	.align		4
.L_6:
        /*0028*/ 	.word	index@(triton_poi_fused__unsafe_index_add_convolution_mul_sub_40)
        /*002c*/ 	.word	0x00000000
.L_7:


//--------------------- .nv.info.triton_poi_fused__unsafe_index_add_convolution_mul_sub_40 --------------------------
	.section	.nv.info.triton_poi_fused__unsafe_index_add_convolution_mul_sub_40,"",@"SHT_CUDA_INFO"
	.sectionflags	@""
	.align	4


	//----- nvinfo : EIATTR_CUDA_API_VERSION
	.align		4
        /*0000*/ 	.byte	0x04, 0x37
        /*0002*/ 	.short	(.L_9 - .L_8)
.L_8:
        /*0004*/ 	.word	0x0000007c


	//----- nvinfo : EIATTR_KPARAM_INFO
	.align		4
.L_9:
        /*0008*/ 	.byte	0x04, 0x17
        /*000a*/ 	.short	(.L_11 - .L_10)
.L_10:
        /*000c*/ 	.word	0x00000000
        /*0010*/ 	.short	0x000a
        /*0012*/ 	.short	0x0050
        /*0014*/ 	.byte	0x00, 0xf0, 0x11, 0x00


	//----- nvinfo : EIATTR_KPARAM_INFO
	.align		4
.L_11:
        /*0018*/ 	.byte	0x04, 0x17
        /*001a*/ 	.short	(.L_13 - .L_12)
.L_12:
        /*001c*/ 	.word	0x00000000
        /*0020*/ 	.short	0x0009
        /*0022*/ 	.short	0x0048
        /*0024*/ 	.byte	0x00, 0xf4, 0x21, 0x00


	//----- nvinfo : EIATTR_KPARAM_INFO
	.align		4
.L_13:
        /*0028*/ 	.byte	0x04, 0x17
        /*002a*/ 	.short	(.L_15 - .L_14)
.L_14:
        /*002c*/ 	.word	0x00000000
        /*0030*/ 	.short	0x0008
        /*0032*/ 	.short	0x0040
        /*0034*/ 	.byte	0x00, 0xf4, 0x21, 0x00


	//----- nvinfo : EIATTR_KPARAM_INFO
	.align		4
.L_15:
        /*0038*/ 	.byte	0x04, 0x17
        /*003a*/ 	.short	(.L_17 - .L_16)
.L_16:
        /*003c*/ 	.word	0x00000000
        /*0040*/ 	.short	0x0007
        /*0042*/ 	.short	0x0038
        /*0044*/ 	.byte	0x00, 0xf4, 0x21, 0x00


	//----- nvinfo : EIATTR_KPARAM_INFO
	.align		4
.L_17:
        /*0048*/ 	.byte	0x04, 0x17
        /*004a*/ 	.short	(.L_19 - .L_18)
.L_18:
        /*004c*/ 	.word	0x00000000
        /*0050*/ 	.short	0x0006
        /*0052*/ 	.short	0x0030
        /*0054*/ 	.byte	0x00, 0xf4, 0x21, 0x00


	//----- nvinfo : EIATTR_KPARAM_INFO
	.align		4
.L_19:
        /*0058*/ 	.byte	0x04, 0x17
        /*005a*/ 	.short	(.L_21 - .L_20)
.L_20:
        /*005c*/ 	.word	0x00000000
        /*0060*/ 	.short	0x0005
        /*0062*/ 	.short	0x0028
        /*0064*/ 	.byte	0x00, 0xf4, 0x21, 0x00


	//----- nvinfo : EIATTR_KPARAM_INFO
	.align		4
.L_21:
        /*0068*/ 	.byte	0x04, 0x17
        /*006a*/ 	.short	(.L_23 - .L_22)
.L_22:
        /*006c*/ 	.word	0x00000000
        /*0070*/ 	.short	0x0004
        /*0072*/ 	.short	0x0020
        /*0074*/ 	.byte	0x00, 0xf4, 0x21, 0x00


	//----- nvinfo : EIATTR_KPARAM_INFO
	.align		4
.L_23:
        /*0078*/ 	.byte	0x04, 0x17
        /*007a*/ 	.short	(.L_25 - .L_24)
.L_24:
        /*007c*/ 	.word	0x00000000
        /*0080*/ 	.short	0x0003
        /*0082*/ 	.short	0x0018
        /*0084*/ 	.byte	0x00, 0xf4, 0x21, 0x00


	//----- nvinfo : EIATTR_KPARAM_INFO
	.align		4
.L_25:
        /*0088*/ 	.byte	0x04, 0x17
        /*008a*/ 	.short	(.L_27 - .L_26)
.L_26:
        /*008c*/ 	.word	0x00000000
        /*0090*/ 	.short	0x0002
        /*0092*/ 	.short	0x0010
        /*0094*/ 	.byte	0x00, 0xf4, 0x21, 0x00


	//----- nvinfo : EIATTR_KPARAM_INFO
	.align		4
.L_27:
        /*0098*/ 	.byte	0x04, 0x17
        /*009a*/ 	.short	(.L_29 - .L_28)
.L_28:
        /*009c*/ 	.word	0x00000000
        /*00a0*/ 	.short	0x0001
        /*00a2*/ 	.short	0x0008
        /*00a4*/ 	.byte	0x00, 0xf4, 0x21, 0x00


	//----- nvinfo : EIATTR_KPARAM_INFO
	.align		4
.L_29:
        /*00a8*/ 	.byte	0x04, 0x17
        /*00aa*/ 	.short	(.L_31 - .L_30)
.L_30:
        /*00ac*/ 	.word	0x00000000
        /*00b0*/ 	.short	0x0000
        /*00b2*/ 	.short	0x0000
        /*00b4*/ 	.byte	0x00, 0xf4, 0x21, 0x00


	//----- nvinfo : EIATTR_SPARSE_MMA_MASK
	.align		4
.L_31:
        /*00b8*/ 	.byte	0x03, 0x50
        /*00ba*/ 	.short	0x0000


	//----- nvinfo : EIATTR_MAXREG_COUNT
	.align		4
        /*00bc*/ 	.byte	0x03, 0x1b
        /*00be*/ 	.short	0x00ff


	//----- nvinfo : EIATTR_EXIT_INSTR_OFFSETS
	.align		4
        /*00c0*/ 	.byte	0x04, 0x1c
        /*00c2*/ 	.short	(.L_33 - .L_32)


	//   ....[0]....
.L_32:
        /*00c4*/ 	.word	0x00002380


	//----- nvinfo : EIATTR_REQNTID
	.align		4
.L_33:
        /*00c8*/ 	.byte	0x04, 0x10
        /*00ca*/ 	.short	(.L_35 - .L_34)
.L_34:
        /*00cc*/ 	.word	0x00000080
        /*00d0*/ 	.word	0x00000001
        /*00d4*/ 	.word	0x00000001


	//----- nvinfo : EIATTR_CBANK_PARAM_SIZE
	.align		4
.L_35:
        /*00d8*/ 	.byte	0x03, 0x19
        /*00da*/ 	.short	0x0054


	//----- nvinfo : EIATTR_PARAM_CBANK
	.align		4
        /*00dc*/ 	.byte	0x04, 0x0a
        /*00de*/ 	.short	(.L_37 - .L_36)
	.align		4
.L_36:
        /*00e0*/ 	.word	index@(.nv.constant0.triton_poi_fused__unsafe_index_add_convolution_mul_sub_40)
        /*00e4*/ 	.short	0x0210
        /*00e6*/ 	.short	0x0054


	//----- nvinfo : EIATTR_SW_WAR
	.align		4
.L_37:
        /*00e8*/ 	.byte	0x04, 0x36
        /*00ea*/ 	.short	(.L_39 - .L_38)
.L_38:
        /*00ec*/ 	.word	0x00000008
.L_39:


//--------------------- .nv.callgraph             --------------------------
	.section	.nv.callgraph,"",@"SHT_CUDA_CALLGRAPH"
	.align	4
	.sectionentsize	8
	.align		4
        /*0000*/ 	.word	0x00000000
	.align		4
        /*0004*/ 	.word	0xffffffff
	.align		4
        /*0008*/ 	.word	0x00000000
	.align		4
        /*000c*/ 	.word	0xfffffffe
	.align		4
        /*0010*/ 	.word	0x00000000
	.align		4
        /*0014*/ 	.word	0xfffffffd
	.align		4
        /*0018*/ 	.word	0x00000000
	.align		4
        /*001c*/ 	.word	0xfffffffc


//--------------------- .text.triton_poi_fused__unsafe_index_add_convolution_mul_sub_40 --------------------------
	.section	.text.triton_poi_fused__unsafe_index_add_convolution_mul_sub_40,"ax",@progbits
	.align	128
        .global         triton_poi_fused__unsafe_index_add_convolution_mul_sub_40
        .type           triton_poi_fused__unsafe_index_add_convolution_mul_sub_40,@function
        .size           triton_poi_fused__unsafe_index_add_convolution_mul_sub_40,(.L_x_1 - triton_poi_fused__unsafe_index_add_convolution_mul_sub_40)
        .other          triton_poi_fused__unsafe_index_add_convolution_mul_sub_40,@"STO_CUDA_ENTRY STV_DEFAULT"
triton_poi_fused__unsafe_index_add_convolution_mul_sub_40:
.text.triton_poi_fused__unsafe_index_add_convolution_mul_sub_40:
[----:B------:R-:W-:Y:S01]  /*0000*/  LDC R1, c[0x0][0x28] ;  /* 0x00000a00ff017b82 */ /* 0x000fe20000000800 */
[----:B------:R-:W1:Y:S07]  /*0010*/  S2R R0, SR_TID.X ;  /* 0x0000000000007919 */ /* 0x000e6e0000002100 */
[----:B------:R-:W2:Y:S01]  /*0020*/  LDC.64 R18, c[0x0][0x218] ;  /* 0x00008600ff127b82 */ /* 0x000ea20000000a00 */
[----:B------:R-:W-:Y:S01]  /*0030*/  ULDC.64 UR4, c[0x0][0x208] ;  /* 0x0000820000047ab9 */ /* 0x000fe20000000a00 */
[----:B------:R-:W-:Y:S01]  /*0040*/  ULDC.64 UR6, c[0x0][0x228] ;  /* 0x00008a0000067ab9 */ /* 0x000fe20000000a00 */
[----:B------:R-:W3:Y:S01]  /*0050*/  S2R R21, SR_CTAID.X ;  /* 0x0000000000157919 */ /* 0x000ee20000002500 */
[----:B------:R-:W-:-:S04]  /*0060*/  ULDC.64 UR8, c[0x0][0x238] ;  /* 0x00008e0000087ab9 */ /* 0x000fc80000000a00 */
[----:B------:R-:W4:Y:S08]  /*0070*/  LDC.64 R6, c[0x0][0x240] ;  /* 0x00009000ff067b82 */ /* 0x000f300000000a00 */
[----:B------:R-:W5:Y:S08]  /*0080*/  LDC.64 R46, c[0x0][0x220] ;  /* 0x00008800ff2e7b82 */ /* 0x000f700000000a00 */
[----:B------:R-:W4:Y:S01]  /*0090*/  LDC.64 R16, c[0x0][0x248] ;  /* 0x00009200ff107b82 */ /* 0x000f220000000a00 */
[----:B-1----:R-:W-:-:S07]  /*00a0*/  IMAD.SHL.U32 R0, R0, 0x4, RZ ;  /* 0x0000000400007824 */ /* 0x002fce00078e00ff */
[----:B------:R-:W1:Y:S01]  /*00b0*/  LDC.64 R32, c[0x0][0x230] ;  /* 0x00008c00ff207b82 */ /* 0x000e620000000a00 */
[----:B------:R-:W-:-:S05]  /*00c0*/  LOP3.LUT R0, R0, 0x1fc, RZ, 0xc0, !PT ;  /* 0x000001fc00007812 */ /* 0x000fca00078ec0ff */
[----:B---3--:R-:W-:-:S05]  /*00d0*/  IMAD R0, R21, 0x400, R0 ;  /* 0x0000040015007824 */ /* 0x008fca00078e0200 */
[----:B------:R-:W-:-:S04]  /*00e0*/  SHF.R.S32.HI R3, RZ, 0x1f, R0 ;  /* 0x0000001fff037819 */ /* 0x000fc80000011400 */
[----:B------:R-:W-:-:S04]  /*00f0*/  LEA.HI R3, R3, R0, RZ, 0x5 ;  /* 0x0000000003037211 */ /* 0x000fc800078f28ff */
[----:B------:R-:W-:Y:S02]  /*0100*/  SHF.R.S32.HI R31, RZ, 0x5, R3 ;  /* 0x00000005ff1f7819 */ /* 0x000fe40000011403 */
[----:B------:R-:W-:Y:S02]  /*0110*/  LOP3.LUT R41, R3, 0xffffffe0, RZ, 0xc0, !PT ;  /* 0xffffffe003297812 */ /* 0x000fe400078ec0ff */
[----:B------:R-:W-:-:S03]  /*0120*/  LEA.HI R2, R31, R31, RZ, 0x5 ;  /* 0x0000001f1f027211 */ /* 0x000fc600078f28ff */
[----:B------:R-:W-:Y:S01]  /*0130*/  IMAD.IADD R41, R0, 0x1, -R41 ;  /* 0x0000000100297824 */ /* 0x000fe200078e0a29 */
[----:B------:R-:W-:-:S05]  /*0140*/  LOP3.LUT R2, R2, 0xffffffe0, RZ, 0xc0, !PT ;  /* 0xffffffe002027812 */ /* 0x000fca00078ec0ff */
[----:B------:R-:W-:-:S04]  /*0150*/  IMAD.IADD R31, R31, 0x1, -R2 ;  /* 0x000000011f1f7824 */ /* 0x000fc800078e0a02 */
[----:B--2---:R-:W-:-:S04]  /*0160*/  IMAD.WIDE R4, R31, 0x8, R18 ;  /* 0x000000081f047825 */ /* 0x004fc800078e0212 */
[----:B----4-:R-:W-:Y:S02]  /*0170*/  IMAD.WIDE R2, R31, 0x8, R6 ;  /* 0x000000081f027825 */ /* 0x010fe400078e0206 */
[----:B------:R-:W2:Y:S02]  /*0180*/  LDG.E.EL.64 R4, desc[UR4][R4.64] ;  /* 0x0000000404047981 */ /* 0x000ea4000c2e1b00 */
[C---:B-----5:R-:W-:Y:S02]  /*0190*/  IMAD.WIDE R8, R41.reuse, 0x8, R46 ;  /* 0x0000000829087825 */ /* 0x060fe400078e022e */
[----:B------:R-:W3:Y:S04]  /*01a0*/  LDG.E.EL.64 R2, desc[UR4][R2.64] ;  /* 0x0000000402027981 */ /* 0x000ee8000c2e1b00 */
[----:B------:R-:W4:Y:S01]  /*01b0*/  LDG.E.EL.128 R8, desc[UR4][R8.64] ;  /* 0x0000000408087981 */ /* 0x000f22000c2e1d00 */
[----:B0-----:R-:W-:Y:S01]  /*01c0*/  IMAD.WIDE R12, R41, 0x8, R16 ;  /* 0x00000008290c7825 */ /* 0x001fe200078e0210 */
[----:B------:R-:W-:-:S03]  /*01d0*/  SHF.R.S32.HI R35, RZ, 0x15, R21 ;  /* 0x00000015ff237819 */ /* 0x000fc60000011415 */
[----:B------:R-:W-:Y:S01]  /*01e0*/  VIADD R22, R0, 0x200 ;  /* 0x0000020000167836 */ /* 0x000fe20000000000 */
[----:B------:R-:W-:Y:S01]  /*01f0*/  SGXT R35, R35, 0x1 ;  /* 0x000000012323781a */ /* 0x000fe20000000200 */
[----:B------:R-:W5:Y:S03]  /*0200*/  LDG.E.EL.128 R12, desc[UR4][R12.64] ;  /* 0x000000040c0c7981 */ /* 0x000f66000c2e1d00 */
[----:B------:R-:W-:-:S04]  /*0210*/  LEA.HI R20, R35, R22, RZ, 0x5 ;  /* 0x0000001623147211 */ /* 0x000fc800078f28ff */
[----:B------:R-:W-:-:S04]  /*0220*/  SHF.R.S32.HI R20, RZ, 0x5, R20 ;  /* 0x00000005ff147819 */ /* 0x000fc80000011414 */
[----:B------:R-:W-:-:S04]  /*0230*/  LEA.HI R21, R20, R20, RZ, 0x5 ;  /* 0x0000001414157211 */ /* 0x000fc800078f28ff */
[----:B------:R-:W-:-:S05]  /*0240*/  LOP3.LUT R21, R21, 0xffffffe0, RZ, 0xc0, !PT ;  /* 0xffffffe015157812 */ /* 0x000fca00078ec0ff */
[----:B------:R-:W-:-:S04]  /*0250*/  IMAD.IADD R44, R20, 0x1, -R21 ;  /* 0x00000001142c7824 */ /* 0x000fc800078e0a15 */
[----:B------:R-:W-:-:S06]  /*0260*/  IMAD.WIDE R26, R44, 0x8, R18 ;  /* 0x000000082c1a7825 */ /* 0x000fcc00078e0212 */
[----:B------:R-:W5:Y:S01]  /*0270*/  LDG.E.EL.64 R26, desc[UR4][R26.64] ;  /* 0x000000041a1a7981 */ /* 0x000f62000c2e1b00 */
[----:B------:R-:W-:-:S06]  /*0280*/  IMAD.WIDE R24, R44, 0x8, R6 ;  /* 0x000000082c187825 */ /* 0x000fcc00078e0206 */
[----:B------:R-:W5:Y:S01]  /*0290*/  LDG.E.EL.64 R24, desc[UR4][R24.64] ;  /* 0x0000000418187981 */ /* 0x000f62000c2e1b00 */
[----:B------:R-:W-:-:S04]  /*02a0*/  LEA.HI R6, R35, R0, RZ, 0xa ;  /* 0x0000000023067211 */ /* 0x000fc800078f50ff */
[----:B------:R-:W-:-:S04]  /*02b0*/  SHF.R.S32.HI R6, RZ, 0xa, R6 ;  /* 0x0000000aff067819 */ /* 0x000fc80000011406 */
[----:B------:R-:W-:-:S04]  /*02c0*/  LEA.HI R7, R6, R6, RZ, 0x8 ;  /* 0x0000000606077211 */ /* 0x000fc800078f40ff */
[----:B------:R-:W-:-:S05]  /*02d0*/  LOP3.LUT R7, R7, 0xffffff00, RZ, 0xc0, !PT ;  /* 0xffffff0007077812 */ /* 0x000fca00078ec0ff */
[----:B------:R-:W-:Y:S01]  /*02e0*/  IMAD.IADD R7, R6, 0x1, -R7 ;  /* 0x0000000106077824 */ /* 0x000fe200078e0a07 */
[----:B--2---:R-:W-:-:S04]  /*02f0*/  SHF.R.U32.HI R23, RZ, 0x1b, R5 ;  /* 0x0000001bff177819 */ /* 0x004fc80000011605 */
[----:B------:R-:W-:Y:S02]  /*0300*/  LOP3.LUT R23, R23, 0x10, RZ, 0xc0, !PT ;  /* 0x0000001017177812 */ /* 0x000fe400078ec0ff */
[----:B---3--:R-:W-:Y:S02]  /*0310*/  SHF.R.U32.HI R19, RZ, 0x1b, R3 ;  /* 0x0000001bff137819 */ /* 0x008fe40000011603 */
[----:B----4-:R-:W-:Y:S02]  /*0320*/  SHF.R.U32.HI R21, RZ, 0x1b, R9 ;  /* 0x0000001bff157819 */ /* 0x010fe40000011609 */
[----:B------:R-:W-:Y:S01]  /*0330*/  IADD3 R23, P0, R4, R23, RZ ;  /* 0x0000001704177210 */ /* 0x000fe20007f1e0ff */
[----:B------:R-:W-:Y:S01]  /*0340*/  IMAD.SHL.U32 R4, R6, 0x100, RZ ;  /* 0x0000010006047824 */ /* 0x000fe200078e00ff */
[----:B------:R-:W-:Y:S01]  /*0350*/  LOP3.LUT R19, R19, 0x10, RZ, 0xc0, !PT ;  /* 0x0000001013137812 */ /* 0x000fe200078ec0ff */
[----:B-1----:R-:W-:Y:S01]  /*0360*/  IMAD.WIDE R6, R7, 0x4, R32 ;  /* 0x0000000407067825 */ /* 0x002fe200078e0220 */
[----:B------:R-:W-:-:S02]  /*0370*/  LOP3.LUT R21, R21, 0x10, RZ, 0xc0, !PT ;  /* 0x0000001015157812 */ /* 0x000fc400078ec0ff */
[----:B------:R-:W-:Y:S01]  /*0380*/  IADD3 R19, P2, R2, R19, RZ ;  /* 0x0000001302137210 */ /* 0x000fe20007f5e0ff */
[----:B------:R-:W-:Y:S01]  /*0390*/  IMAD.X R20, RZ, RZ, R5, P0 ;  /* 0x000000ffff147224 */ /* 0x000fe200000e0605 */
[----:B------:R-:W-:Y:S01]  /*03a0*/  IADD3 R2, P0, R8, R21, RZ ;  /* 0x0000001508027210 */ /* 0x000fe20007f1e0ff */
[----:B------:R0:W2:Y:S01]  /*03b0*/  LDG.E.EL R7, desc[UR4][R6.64] ;  /* 0x0000000406077981 */ /* 0x0000a2000c2e1900 */
[----:B------:R-:W-:Y:S01]  /*03c0*/  SHF.R.S32.HI R18, RZ, 0x1f, R4 ;  /* 0x0000001fff127819 */ /* 0x000fe20000011404 */
[----:B------:R-:W-:Y:S01]  /*03d0*/  IMAD.X R8, RZ, RZ, R3, P2 ;  /* 0x000000ffff087224 */ /* 0x000fe200010e0603 */
[----:B------:R-:W-:Y:S01]  /*03e0*/  LEA R5, P1, R23, R4, 0x4 ;  /* 0x0000000417057211 */ /* 0x000fe200078220ff */
[----:B------:R-:W-:-:S03]  /*03f0*/  IMAD.X R21, RZ, RZ, R9, P0 ;  /* 0x000000ffff157224 */ /* 0x000fc600000e0609 */
[----:B------:R-:W-:Y:S02]  /*0400*/  LEA.HI.X R20, R23, R18, R20, 0x4, P1 ;  /* 0x0000001217147211 */ /* 0x000fe400008f2414 */
[----:B------:R-:W-:Y:S02]  /*0410*/  IADD3 R9, P0, R5, R2, RZ ;  /* 0x0000000205097210 */ /* 0x000fe40007f1e0ff */
[----:B------:R-:W-:-:S03]  /*0420*/  LEA R3, P1, R19, R4, 0x4 ;  /* 0x0000000413037211 */ /* 0x000fc600078220ff */
[----:B------:R-:W-:Y:S01]  /*0430*/  IMAD.X R28, R20, 0x1, R21, P0 ;  /* 0x00000001141c7824 */ /* 0x000fe200000e0615 */
[----:B------:R-:W-:Y:S01]  /*0440*/  LEA.HI.X R4, R19, R18, R8, 0x4, P1 ;  /* 0x0000001213047211 */ /* 0x000fe200008f2408 */
[C---:B------:R-:W-:Y:S01]  /*0450*/  IMAD.SHL.U32 R18, R9.reuse, 0x4, RZ ;  /* 0x0000000409127824 */ /* 0x040fe200078e00ff */
[----:B------:R-:W-:Y:S02]  /*0460*/  IADD3 R29, P1, R3, R2, RZ ;  /* 0x00000002031d7210 */ /* 0x000fe40007f3e0ff */
[----:B-----5:R-:W-:Y:S02]  /*0470*/  SHF.R.U32.HI R23, RZ, 0x1b, R13 ;  /* 0x0000001bff177819 */ /* 0x020fe4000001160d */
[----:B------:R-:W-:Y:S01]  /*0480*/  SHF.L.U64.HI R19, R9, 0x2, R28 ;  /* 0x0000000209137819 */ /* 0x000fe2000001021c */
[----:B------:R-:W-:Y:S01]  /*0490*/  IMAD.X R30, R4, 0x1, R21, P1 ;  /* 0x00000001041e7824 */ /* 0x000fe200008e0615 */
[----:B------:R-:W-:Y:S01]  /*04a0*/  IADD3 R8, P0, R18, UR6, RZ ;  /* 0x0000000612087c10 */ /* 0x000fe2000ff1e0ff */
[----:B------:R-:W-:Y:S01]  /*04b0*/  IMAD.SHL.U32 R28, R29, 0x4, RZ ;  /* 0x000000041d1c7824 */ /* 0x000fe200078e00ff */
[----:B------:R-:W-:-:S02]  /*04c0*/  LOP3.LUT R23, R23, 0x10, RZ, 0xc0, !PT ;  /* 0x0000001017177812 */ /* 0x000fc400078ec0ff */
[----:B------:R-:W-:Y:S02]  /*04d0*/  IADD3.X R9, R19, UR7, RZ, P0, !PT ;  /* 0x0000000713097c10 */ /* 0x000fe400087fe4ff */
[----:B------:R-:W-:Y:S02]  /*04e0*/  IADD3 R18, P1, R18, UR8, RZ ;  /* 0x0000000812127c10 */ /* 0x000fe4000ff3e0ff */
[----:B------:R-:W-:Y:S01]  /*04f0*/  SHF.L.U64.HI R29, R29, 0x2, R30 ;  /* 0x000000021d1d7819 */ /* 0x000fe2000001021e */
[----:B------:R1:W2:Y:S01]  /*0500*/  LDG.E.EL R8, desc[UR4][R8.64] ;  /* 0x0000000408087981 */ /* 0x0002a2000c2e1900 */
[----:B------:R-:W-:Y:S02]  /*0510*/  IADD3 R42, P0, R28, UR6, RZ ;  /* 0x000000061c2a7c10 */ /* 0x000fe4000ff1e0ff */
[----:B0-----:R-:W-:Y:S02]  /*0520*/  IADD3 R6, P2, R12, R23, RZ ;  /* 0x000000170c067210 */ /* 0x001fe40007f5e0ff */
[----:B------:R-:W-:-:S02]  /*0530*/  IADD3.X R19, R19, UR9, RZ, P1, !PT ;  /* 0x0000000913137c10 */ /* 0x000fc40008ffe4ff */
[----:B------:R-:W-:Y:S02]  /*0540*/  IADD3.X R43, R29, UR7, RZ, P0, !PT ;  /* 0x000000071d2b7c10 */ /* 0x000fe400087fe4ff */
[----:B------:R-:W-:Y:S02]  /*0550*/  IADD3 R28, P1, R28, UR8, RZ ;  /* 0x000000081c1c7c10 */ /* 0x000fe4000ff3e0ff */
[----:B------:R-:W-:Y:S01]  /*0560*/  IADD3 R30, P0, R6, R3, RZ ;  /* 0x00000003061e7210 */ /* 0x000fe20007f1e0ff */
[----:B------:R-:W-:Y:S01]  /*0570*/  IMAD.X R23, RZ, RZ, R13, P2 ;  /* 0x000000ffff177224 */ /* 0x000fe200010e060d */
[----:B------:R-:W-:Y:S01]  /*0580*/  IADD3.X R29, R29, UR9, RZ, P1, !PT ;  /* 0x000000091d1d7c10 */ /* 0x000fe20008ffe4ff */
[----:B------:R0:W3:Y:S01]  /*0590*/  LDG.E.EL R19, desc[UR4][R18.64] ;  /* 0x0000000412137981 */ /* 0x0000e2000c2e1900 */
[----:B------:R-:W-:Y:S01]  /*05a0*/  IADD3 R13, P1, R6, R5, RZ ;  /* 0x00000005060d7210 */ /* 0x000fe20007f3e0ff */
[----:B------:R-:W-:Y:S02]  /*05b0*/  IMAD.SHL.U32 R38, R30, 0x4, RZ ;  /* 0x000000041e267824 */ /* 0x000fe400078e00ff */
[----:B------:R-:W-:Y:S01]  /*05c0*/  IMAD.X R39, R23, 0x1, R4, P0 ;  /* 0x0000000117277824 */ /* 0x000fe200000e0604 */
[----:B------:R4:W5:Y:S01]  /*05d0*/  LDG.E.EL R12, desc[UR4][R42.64] ;  /* 0x000000042a0c7981 */ /* 0x000962000c2e1900 */
[----:B-1----:R-:W-:Y:S01]  /*05e0*/  IMAD.SHL.U32 R9, R13, 0x4, RZ ;  /* 0x000000040d097824 */ /* 0x002fe200078e00ff */
[----:B------:R-:W-:-:S02]  /*05f0*/  IADD3 R48, P0, R38, UR6, RZ ;  /* 0x0000000626307c10 */ /* 0x000fc4000ff1e0ff */
[----:B------:R-:W-:Y:S01]  /*0600*/  SHF.L.U64.HI R30, R30, 0x2, R39 ;  /* 0x000000021e1e7819 */ /* 0x000fe20000010227 */
[----:B0-----:R-:W-:Y:S01]  /*0610*/  IMAD.X R18, R23, 0x1, R20, P1 ;  /* 0x0000000117127824 */ /* 0x001fe200008e0614 */
[----:B------:R-:W-:Y:S01]  /*0620*/  IADD3 R38, P1, R38, UR8, RZ ;  /* 0x0000000826267c10 */ /* 0x000fe2000ff3e0ff */
[----:B------:R0:W5:Y:S01]  /*0630*/  LDG.E.EL R37, desc[UR4][R28.64] ;  /* 0x000000041c257981 */ /* 0x000162000c2e1900 */
[----:B------:R-:W-:Y:S02]  /*0640*/  IADD3.X R49, R30, UR7, RZ, P0, !PT ;  /* 0x000000071e317c10 */ /* 0x000fe400087fe4ff */
[----:B------:R-:W-:Y:S02]  /*0650*/  IADD3.X R39, R30, UR9, RZ, P1, !PT ;  /* 0x000000091e277c10 */ /* 0x000fe40008ffe4ff */
[----:B------:R-:W-:Y:S02]  /*0660*/  SHF.L.U64.HI R13, R13, 0x2, R18 ;  /* 0x000000020d0d7819 */ /* 0x000fe40000010212 */
[----:B----4-:R-:W-:Y:S01]  /*0670*/  IADD3 R42, P0, R9, UR6, RZ ;  /* 0x00000006092a7c10 */ /* 0x010fe2000ff1e0ff */
[----:B------:R1:W4:Y:S01]  /*0680*/  LDG.E.EL R36, desc[UR4][R38.64] ;  /* 0x0000000426247981 */ /* 0x000322000c2e1900 */
[----:B0-----:R-:W-:-:S02]  /*0690*/  IADD3 R28, P1, R9, UR8, RZ ;  /* 0x00000008091c7c10 */ /* 0x001fc4000ff3e0ff */
[----:B------:R-:W-:Y:S01]  /*06a0*/  SHF.R.U32.HI R9, RZ, 0x1b, R27 ;  /* 0x0000001bff097819 */ /* 0x000fe2000001161b */
[----:B------:R-:W4:Y:S01]  /*06b0*/  LDG.E.EL R18, desc[UR4][R48.64] ;  /* 0x0000000430127981 */ /* 0x000f22000c2e1900 */
[----:B------:R-:W-:Y:S02]  /*06c0*/  IADD3.X R43, R13, UR7, RZ, P0, !PT ;  /* 0x000000070d2b7c10 */ /* 0x000fe400087fe4ff */
[----:B------:R-:W-:Y:S02]  /*06d0*/  IADD3.X R29, R13, UR9, RZ, P1, !PT ;  /* 0x000000090d1d7c10 */ /* 0x000fe40008ffe4ff */
[----:B------:R-:W-:Y:S01]  /*06e0*/  LOP3.LUT R13, R9, 0x10, RZ, 0xc0, !PT ;  /* 0x00000010090d7812 */ /* 0x000fe200078ec0ff */
[----:B------:R-:W4:Y:S03]  /*06f0*/  LDG.E.EL R42, desc[UR4][R42.64] ;  /* 0x000000042a2a7981 */ /* 0x000f26000c2e1900 */
[----:B------:R-:W-:Y:S01]  /*0700*/  IADD3 R13, P0, R26, R13, RZ ;  /* 0x0000000d1a0d7210 */ /* 0x000fe20007f1e0ff */
[----:B------:R0:W4:Y:S01]  /*0710*/  LDG.E.EL R34, desc[UR4][R28.64] ;  /* 0x000000041c227981 */ /* 0x000122000c2e1900 */
[----:B------:R-:W-:-:S03]  /*0720*/  SHF.R.U32.HI R26, RZ, 0x1b, R11 ;  /* 0x0000001bff1a7819 */ /* 0x000fc6000001160b */
[----:B------:R-:W-:Y:S01]  /*0730*/  IMAD.X R30, RZ, RZ, R27, P0 ;  /* 0x000000ffff1e7224 */ /* 0x000fe200000e061b */
[----:B------:R-:W-:Y:S02]  /*0740*/  SHF.R.U32.HI R27, RZ, 0x1b, R25 ;  /* 0x0000001bff1b7819 */ /* 0x000fe40000011619 */
[----:B------:R-:W-:Y:S02]  /*0750*/  LEA.HI R9, R35, R22, RZ, 0xa ;  /* 0x0000001623097211 */ /* 0x000fe400078f50ff */
[----:B------:R-:W-:Y:S02]  /*0760*/  LOP3.LUT R27, R27, 0x10, RZ, 0xc0, !PT ;  /* 0x000000101b1b7812 */ /* 0x000fe400078ec0ff */
[----:B-1----:R-:W-:Y:S02]  /*0770*/  LOP3.LUT R39, R26, 0x10, RZ, 0xc0, !PT ;  /* 0x000000101a277812 */ /* 0x002fe400078ec0ff */
[----:B------:R-:W-:Y:S02]  /*0780*/  SHF.R.S32.HI R9, RZ, 0xa, R9 ;  /* 0x0000000aff097819 */ /* 0x000fe40000011409 */
[----:B------:R-:W-:-:S02]  /*0790*/  IADD3 R26, P1, R24, R27, RZ ;  /* 0x0000001b181a7210 */ /* 0x000fc40007f3e0ff */
[----:B------:R-:W-:Y:S01]  /*07a0*/  IADD3 R22, P0, R10, R39, RZ ;  /* 0x000000270a167210 */ /* 0x000fe20007f1e0ff */
[----:B0-----:R-:W-:Y:S02]  /*07b0*/  IMAD.SHL.U32 R29, R9, 0x100, RZ ;  /* 0x00000100091d7824 */ /* 0x001fe400078e00ff */
[----:B------:R-:W-:Y:S02]  /*07c0*/  IMAD.X R28, RZ, RZ, R25, P1 ;  /* 0x000000ffff1c7224 */ /* 0x000fe400008e0619 */
[----:B------:R-:W-:Y:S01]  /*07d0*/  IMAD.X R25, RZ, RZ, R11, P0 ;  /* 0x000000ffff197224 */ /* 0x000fe200000e060b */
[----:B------:R-:W-:Y:S02]  /*07e0*/  SHF.R.S32.HI R11, RZ, 0x1f, R29 ;  /* 0x0000001fff0b7819 */ /* 0x000fe4000001141d */
[----:B------:R-:W-:-:S04]  /*07f0*/  LEA R27, P0, R13, R29, 0x4 ;  /* 0x0000001d0d1b7211 */ /* 0x000fc800078020ff */
[----:B------:R-:W-:Y:S02]  /*0800*/  LEA.HI.X R24, R13, R11, R30, 0x4, P0 ;  /* 0x0000000b0d187211 */ /* 0x000fe400000f241e */
[----:B------:R-:W-:-:S05]  /*0810*/  IADD3 R13, P0, R3, R22, RZ ;  /* 0x00000016030d7210 */ /* 0x000fca0007f1e0ff */
[----:B------:R-:W-:Y:S02]  /*0820*/  IMAD.X R10, R4, 0x1, R25, P0 ;  /* 0x00000001040a7824 */ /* 0x000fe400000e0619 */
[C---:B------:R-:W-:Y:S01]  /*0830*/  IMAD.SHL.U32 R38, R13.reuse, 0x4, RZ ;  /* 0x000000040d267824 */ /* 0x040fe200078e00ff */
[C---:B------:R-:W-:Y:S02]  /*0840*/  LEA R29, P1, R26.reuse, R29, 0x4 ;  /* 0x0000001d1a1d7211 */ /* 0x040fe400078220ff */
[----:B------:R-:W-:Y:S02]  /*0850*/  SHF.L.U64.HI R13, R13, 0x2, R10 ;  /* 0x000000020d0d7819 */ /* 0x000fe4000001020a */
[----:B------:R-:W-:Y:S02]  /*0860*/  IADD3 R10, P0, R38, UR6, RZ ;  /* 0x00000006260a7c10 */ /* 0x000fe4000ff1e0ff */
[----:B------:R-:W-:Y:S02]  /*0870*/  LEA.HI.X R28, R26, R11, R28, 0x4, P1 ;  /* 0x0000000b1a1c7211 */ /* 0x000fe400008f241c */
[----:B------:R-:W-:-:S02]  /*0880*/  IADD3.X R11, R13, UR7, RZ, P0, !PT ;  /* 0x000000070d0b7c10 */ /* 0x000fc400087fe4ff */
[----:B------:R-:W-:-:S03]  /*0890*/  IADD3 R38, P0, R38, UR8, RZ ;  /* 0x0000000826267c10 */ /* 0x000fc6000ff1e0ff */
[----:B------:R0:W4:Y:S01]  /*08a0*/  LDG.E.EL R30, desc[UR4][R10.64] ;  /* 0x000000040a1e7981 */ /* 0x000122000c2e1900 */
[----:B------:R-:W-:-:S05]  /*08b0*/  IADD3.X R39, R13, UR9, RZ, P0, !PT ;  /* 0x000000090d277c10 */ /* 0x000fca00087fe4ff */
[----:B------:R1:W4:Y:S01]  /*08c0*/  LDG.E.EL R38, desc[UR4][R38.64] ;  /* 0x0000000426267981 */ /* 0x000322000c2e1900 */
[----:B------:R-:W-:-:S04]  /*08d0*/  LEA.HI R13, R9, R9, RZ, 0x8 ;  /* 0x00000009090d7211 */ /* 0x000fc800078f40ff */
[----:B------:R-:W-:-:S05]  /*08e0*/  LOP3.LUT R26, R13, 0xffffff00, RZ, 0xc0, !PT ;  /* 0xffffff000d1a7812 */ /* 0x000fca00078ec0ff */
[----:B------:R-:W-:Y:S02]  /*08f0*/  IMAD.IADD R9, R9, 0x1, -R26 ;  /* 0x0000000109097824 */ /* 0x000fe400078e0a1a */
[----:B------:R-:W-:Y:S01]  /*0900*/  VIADD R26, R0, 0x2 ;  /* 0x00000002001a7836 */ /* 0x000fe20000000000 */
[----:B------:R-:W-:-:S04]  /*0910*/  SHF.R.U32.HI R13, RZ, 0x1b, R15 ;  /* 0x0000001bff0d7819 */ /* 0x000fc8000001160f */
[----:B------:R-:W-:Y:S02]  /*0920*/  LEA.HI R35, R35, R26, RZ, 0x5 ;  /* 0x0000001a23237211 */ /* 0x000fe400078f28ff */
[----:B------:R-:W-:Y:S02]  /*0930*/  LOP3.LUT R13, R13, 0x10, RZ, 0xc0, !PT ;  /* 0x000000100d0d7812 */ /* 0x000fe400078ec0ff */
[----:B------:R-:W-:-:S05]  /*0940*/  LOP3.LUT R35, R35, 0xffffffe0, RZ, 0xc0, !PT ;  /* 0xffffffe023237812 */ /* 0x000fca00078ec0ff */
[----:B0-----:R-:W-:Y:S01]  /*0950*/  IMAD.IADD R11, R26, 0x1, -R35 ;  /* 0x000000011a0b7824 */ /* 0x001fe200078e0a23 */
[----:B------:R-:W-:-:S05]  /*0960*/  IADD3 R26, P0, R14, R13, RZ ;  /* 0x0000000d0e1a7210 */ /* 0x000fca0007f1e0ff */
[----:B------:R-:W-:Y:S01]  /*0970*/  IMAD.X R35, RZ, RZ, R15, P0 ;  /* 0x000000ffff237224 */ /* 0x000fe200000e060f */
[----:B------:R-:W-:Y:S01]  /*0980*/  IADD3 R10, P0, R26, R3, RZ ;  /* 0x000000031a0a7210 */ /* 0x000fe20007f1e0ff */
[----:B------:R-:W-:-:S04]  /*0990*/  IMAD.WIDE R32, R9, 0x4, R32 ;  /* 0x0000000409207825 */ /* 0x000fc800078e0220 */
[----:B------:R-:W-:Y:S02]  /*09a0*/  IMAD.X R13, R35, 0x1, R4, P0 ;  /* 0x00000001230d7824 */ /* 0x000fe400000e0604 */
[----:B------:R-:W-:Y:S01]  /*09b0*/  IMAD.WIDE R16, R11, 0x8, R16 ;  /* 0x000000080b107825 */ /* 0x000fe200078e0210 */
[----:B------:R-:W4:Y:S03]  /*09c0*/  LDG.E.EL R33, desc[UR4][R32.64] ;  /* 0x0000000420217981 */ /* 0x000f26000c2e1900 */
[----:B--2---:R-:W-:-:S04]  /*09d0*/  FADD R8, R7, R8 ;  /* 0x0000000807087221 */ /* 0x004fc80000000000 */
[----:B---3--:R-:W-:Y:S01]  /*09e0*/  FADD R19, R19, R8 ;  /* 0x0000000813137221 */ /* 0x008fe20000000000 */
[----:B------:R-:W-:-:S04]  /*09f0*/  IMAD.WIDE R8, R11, 0x8, R46 ;  /* 0x000000080b087825 */ /* 0x000fc800078e022e */
[----:B-----5:R-:W-:Y:S01]  /*0a00*/  FADD R12, R7, R12 ;  /* 0x0000000c070c7221 */ /* 0x020fe20000000000 */
[C---:B------:R-:W-:Y:S01]  /*0a10*/  IMAD.SHL.U32 R46, R10.reuse, 0x4, RZ ;  /* 0x000000040a2e7824 */ /* 0x040fe200078e00ff */
[----:B------:R-:W-:Y:S02]  /*0a20*/  SHF.L.U64.HI R10, R10, 0x2, R13 ;  /* 0x000000020a0a7819 */ /* 0x000fe4000001020d */
[----:B------:R-:W-:Y:S02]  /*0a30*/  FADD R37, R37, R12 ;  /* 0x0000000c25257221 */ /* 0x000fe40000000000 */
[----:B------:R-:W0:Y:S01]  /*0a40*/  LDC.64 R12, c[0x0][0x258] ;  /* 0x00009600ff0c7b82 */ /* 0x000e220000000a00 */
[----:B------:R-:W-:-:S04]  /*0a50*/  IADD3 R48, P0, R46, UR6, RZ ;  /* 0x000000062e307c10 */ /* 0x000fc8000ff1e0ff */
[----:B------:R-:W-:Y:S02]  /*0a60*/  IADD3.X R49, R10, UR7, RZ, P0, !PT ;  /* 0x000000070a317c10 */ /* 0x000fe400087fe4ff */
[----:B------:R-:W-:Y:S02]  /*0a70*/  IADD3 R14, P0, R5, R22, RZ ;  /* 0x00000016050e7210 */ /* 0x000fe40007f1e0ff */
[----:B------:R-:W-:Y:S01]  /*0a80*/  IADD3 R46, P1, R46, UR8, RZ ;  /* 0x000000082e2e7c10 */ /* 0x000fe2000ff3e0ff */
[----:B------:R-:W2:Y:S02]  /*0a90*/  LDG.E.EL R32, desc[UR4][R48.64] ;  /* 0x0000000430207981 */ /* 0x000ea4000c2e1900 */
[----:B-1----:R-:W-:Y:S02]  /*0aa0*/  IMAD.X R39, R20, 0x1, R25, P0 ;  /* 0x0000000114277824 */ /* 0x002fe400000e0619 */
[C---:B----4-:R-:W-:Y:S01]  /*0ab0*/  FADD R15, R7.reuse, R18 ;  /* 0x00000012070f7221 */ /* 0x050fe20000000000 */
[----:B------:R-:W-:Y:S01]  /*0ac0*/  FADD R11, R7, R42 ;  /* 0x0000002a070b7221 */ /* 0x000fe20000000000 */
[----:B------:R-:W-:Y:S01]  /*0ad0*/  IMAD.SHL.U32 R42, R14, 0x4, RZ ;  /* 0x000000040e2a7824 */ /* 0x000fe200078e00ff */
[----:B------:R-:W-:Y:S01]  /*0ae0*/  IADD3.X R47, R10, UR9, RZ, P1, !PT ;  /* 0x000000090a2f7c10 */ /* 0x000fe20008ffe4ff */
[----:B------:R-:W-:Y:S01]  /*0af0*/  FADD R18, R36, R15 ;  /* 0x0000000f24127221 */ /* 0x000fe20000000000 */
[----:B------:R-:W-:-:S02]  /*0b00*/  SHF.L.U64.HI R10, R14, 0x2, R39 ;  /* 0x000000020e0a7819 */ /* 0x000fc40000010227 */
[----:B------:R-:W-:Y:S01]  /*0b10*/  IADD3 R50, P0, R42, UR6, RZ ;  /* 0x000000062a327c10 */ /* 0x000fe2000ff1e0ff */
[--C-:B0-----:R-:W-:Y:S01]  /*0b20*/  IMAD.WIDE R44, R44, 0x4, R12.reuse ;  /* 0x000000042c2c7825 */ /* 0x101fe200078e020c */
[----:B------:R-:W-:Y:S01]  /*0b30*/  IADD3 R42, P1, R42, UR8, RZ ;  /* 0x000000082a2a7c10 */ /* 0x000fe2000ff3e0ff */
[----:B------:R0:W3:Y:S02]  /*0b40*/  LDG.E.EL R40, desc[UR4][R46.64] ;  /* 0x000000042e287981 */ /* 0x0000e4000c2e1900 */
[----:B------:R-:W-:Y:S01]  /*0b50*/  IMAD.WIDE R14, R31, 0x4, R12 ;  /* 0x000000041f0e7825 */ /* 0x000fe200078e020c */
[----:B------:R-:W-:Y:S01]  /*0b60*/  IADD3.X R51, R10, UR7, RZ, P0, !PT ;  /* 0x000000070a337c10 */ /* 0x000fe200087fe4ff */
[----:B------:R-:W1:Y:S01]  /*0b70*/  LDC.64 R12, c[0x0][0x250] ;  /* 0x00009400ff0c7b82 */ /* 0x000e620000000a00 */
[----:B------:R-:W-:Y:S02]  /*0b80*/  IADD3.X R43, R10, UR9, RZ, P1, !PT ;  /* 0x000000090a2b7c10 */ /* 0x000fe40008ffe4ff */
[----:B------:R-:W-:Y:S01]  /*0b90*/  IADD3 R10, P0, R26, R5, RZ ;  /* 0x000000051a0a7210 */ /* 0x000fe20007f1e0ff */
[----:B------:R-:W-:Y:S01]  /*0ba0*/  FADD R34, R34, R11 ;  /* 0x0000000b22227221 */ /* 0x000fe20000000000 */
[----:B------:R4:W5:Y:S03]  /*0bb0*/  LDG.E.EL R31, desc[UR4][R14.64] ;  /* 0x000000040e1f7981 */ /* 0x000966000c2e1900 */
[----:B------:R-:W-:Y:S01]  /*0bc0*/  IMAD.X R11, R35, 0x1, R20, P0 ;  /* 0x00000001230b7824 */ /* 0x000fe200000e0614 */
[----:B------:R1:W5:Y:S01]  /*0bd0*/  LDG.E.EL R36, desc[UR4][R50.64] ;  /* 0x0000000432247981 */ /* 0x000362000c2e1900 */
[----:B0-----:R-:W-:-:S03]  /*0be0*/  IMAD.SHL.U32 R46, R10, 0x4, RZ ;  /* 0x000000040a2e7824 */ /* 0x001fc600078e00ff */
[----:B------:R-:W-:Y:S01]  /*0bf0*/  SHF.L.U64.HI R10, R10, 0x2, R11 ;  /* 0x000000020a0a7819 */ /* 0x000fe2000001020b */
[----:B------:R-:W5:Y:S01]  /*0c00*/  LDG.E.EL R39, desc[UR4][R42.64] ;  /* 0x000000042a277981 */ /* 0x000f62000c2e1900 */
[----:B------:R-:W-:Y:S02]  /*0c10*/  IADD3 R48, P0, R46, UR6, RZ ;  /* 0x000000062e307c10 */ /* 0x000fe4000ff1e0ff */
[----:B------:R-:W-:Y:S02]  /*0c20*/  IADD3 R46, P1, R46, UR8, RZ ;  /* 0x000000082e2e7c10 */ /* 0x000fe4000ff3e0ff */
[----:B------:R-:W-:Y:S02]  /*0c30*/  IADD3.X R49, R10, UR7, RZ, P0, !PT ;  /* 0x000000070a317c10 */ /* 0x000fe400087fe4ff */
[----:B------:R-:W-:Y:S02]  /*0c40*/  IADD3.X R47, R10, UR9, RZ, P1, !PT ;  /* 0x000000090a2f7c10 */ /* 0x000fe40008ffe4ff */
[----:B------:R-:W5:Y:S01]  /*0c50*/  LDG.E.EL.128 R8, desc[UR4][R8.64] ;  /* 0x0000000408087981 */ /* 0x000f62000c2e1d00 */
[----:B-1----:R-:W-:-:S03]  /*0c60*/  IMAD.WIDE R12, R41, 0x4, R12 ;  /* 0x00000004290c7825 */ /* 0x002fc600078e020c */
[----:B------:R-:W5:Y:S04]  /*0c70*/  LDG.E.EL R42, desc[UR4][R48.64] ;  /* 0x00000004302a7981 */ /* 0x000f68000c2e1900 */
[----:B------:R-:W5:Y:S01]  /*0c80*/  LDG.E.EL R43, desc[UR4][R46.64] ;  /* 0x000000042e2b7981 */ /* 0x000f62000c2e1900 */
[----:B----4-:R-:W-:-:S03]  /*0c90*/  FADD R15, R7, R30 ;  /* 0x0000001e070f7221 */ /* 0x010fc60000000000 */
[----:B------:R0:W4:Y:S01]  /*0ca0*/  LDG.E.EL R30, desc[UR4][R44.64] ;  /* 0x000000042c1e7981 */ /* 0x000122000c2e1900 */
[----:B------:R-:W-:-:S03]  /*0cb0*/  FADD R38, R38, R15 ;  /* 0x0000000f26267221 */ /* 0x000fc60000000000 */
[----:B------:R-:W4:Y:S01]  /*0cc0*/  LDG.E.EL.128 R12, desc[UR4][R12.64] ;  /* 0x000000040c0c7981 */ /* 0x000f22000c2e1d00 */
[----:B--2---:R-:W-:-:S04]  /*0cd0*/  FADD R41, R7, R32 ;  /* 0x0000002007297221 */ /* 0x004fc80000000000 */
[----:B---3--:R-:W-:Y:S01]  /*0ce0*/  FADD R41, R40, R41 ;  /* 0x0000002928297221 */ /* 0x008fe20000000000 */
[----:B------:R-:W-:Y:S01]  /*0cf0*/  FADD R40, -R37, R18 ;  /* 0x0000001225287221 */ /* 0x000fe20000000100 */
[----:B------:R-:W-:Y:S01]  /*0d00*/  FADD R18, -R19, R34 ;  /* 0x0000002213127221 */ /* 0x000fe20000000100 */
[----:B-----5:R-:W-:-:S04]  /*0d10*/  SHF.R.U32.HI R51, RZ, 0x1b, R9 ;  /* 0x0000001bff337819 */ /* 0x020fc80000011609 */
[----:B------:R-:W-:-:S04]  /*0d20*/  LOP3.LUT R51, R51, 0x10, RZ, 0xc0, !PT ;  /* 0x0000001033337812 */ /* 0x000fc800078ec0ff */
[----:B------:R-:W-:Y:S01]  /*0d30*/  IADD3 R32, P0, R8, R51, RZ ;  /* 0x0000003308207210 */ /* 0x000fe20007f1e0ff */
[----:B----4-:R-:W-:-:S04]  /*0d40*/  FFMA R34, R12, R40, R37 ;  /* 0x000000280c227223 */ /* 0x010fc80000000025 */
[----:B------:R-:W-:Y:S01]  /*0d50*/  IMAD.X R37, RZ, RZ, R9, P0 ;  /* 0x000000ffff257224 */ /* 0x000fe200000e0609 */
[----:B------:R-:W-:Y:S01]  /*0d60*/  IADD3 R9, P0, R5, R32, RZ ;  /* 0x0000002005097210 */ /* 0x000fe20007f1e0ff */
[----:B------:R-:W-:-:S04]  /*0d70*/  FFMA R8, R12, R18, R19 ;  /* 0x000000120c087223 */ /* 0x000fc80000000013 */
[----:B------:R-:W-:Y:S02]  /*0d80*/  IMAD.X R18, R20, 0x1, R37, P0 ;  /* 0x0000000114127824 */ /* 0x000fe400000e0625 */
[----:B0-----:R-:W-:-:S03]  /*0d90*/  IMAD.SHL.U32 R44, R9, 0x4, RZ ;  /* 0x00000004092c7824 */ /* 0x001fc600078e00ff */
[----:B------:R-:W-:Y:S02]  /*0da0*/  SHF.L.U64.HI R9, R9, 0x2, R18 ;  /* 0x0000000209097819 */ /* 0x000fe40000010212 */
[----:B------:R-:W2:Y:S01]  /*0db0*/  LDG.E.EL.128 R16, desc[UR4][R16.64] ;  /* 0x0000000410107981 */ /* 0x000ea2000c2e1d00 */
[----:B------:R-:W-:Y:S02]  /*0dc0*/  IADD3 R46, P0, R44, UR6, RZ ;  /* 0x000000062c2e7c10 */ /* 0x000fe4000ff1e0ff */
[----:B------:R-:W-:Y:S02]  /*0dd0*/  IADD3 R44, P1, R44, UR8, RZ ;  /* 0x000000082c2c7c10 */ /* 0x000fe4000ff3e0ff */
[----:B------:R-:W-:Y:S01]  /*0de0*/  IADD3.X R47, R9, UR7, RZ, P0, !PT ;  /* 0x00000007092f7c10 */ /* 0x000fe200087fe4ff */
[----:B------:R-:W-:Y:S01]  /*0df0*/  FADD R41, -R38, R41 ;  /* 0x0000002926297221 */ /* 0x000fe20000000100 */
[----:B------:R-:W-:-:S03]  /*0e00*/  IADD3.X R45, R9, UR9, RZ, P1, !PT ;  /* 0x00000009092d7c10 */ /* 0x000fc60008ffe4ff */
[----:B------:R-:W3:Y:S01]  /*0e10*/  LDG.E.EL R40, desc[UR4][R46.64] ;  /* 0x000000042e287981 */ /* 0x000ee2000c2e1900 */
[----:B------:R-:W-:-:S03]  /*0e20*/  FFMA R38, R13, R41, R38 ;  /* 0x000000290d267223 */ /* 0x000fc60000000026 */
[----:B------:R-:W4:Y:S01]  /*0e30*/  LDG.E.EL R41, desc[UR4][R44.64] ;  /* 0x000000042c297981 */ /* 0x000f22000c2e1900 */
[C---:B------:R-:W-:Y:S01]  /*0e40*/  FADD R36, R7.reuse, R36 ;  /* 0x0000002407247221 */ /* 0x040fe20000000000 */
[----:B------:R-:W-:-:S03]  /*0e50*/  FADD R48, R7, R42 ;  /* 0x0000002a07307221 */ /* 0x000fc60000000000 */
[----:B------:R-:W-:Y:S01]  /*0e60*/  FADD R42, R39, R36 ;  /* 0x00000024272a7221 */ /* 0x000fe20000000000 */
[----:B--2---:R-:W-:-:S04]  /*0e70*/  SHF.R.U32.HI R39, RZ, 0x1b, R17 ;  /* 0x0000001bff277819 */ /* 0x004fc80000011611 */
[----:B------:R-:W-:-:S04]  /*0e80*/  LOP3.LUT R39, R39, 0x10, RZ, 0xc0, !PT ;  /* 0x0000001027277812 */ /* 0x000fc800078ec0ff */
[----:B------:R-:W-:Y:S01]  /*0e90*/  IADD3 R36, P0, R16, R39, RZ ;  /* 0x0000002710247210 */ /* 0x000fe20007f1e0ff */
[----:B---3--:R-:W-:-:S04]  /*0ea0*/  FADD R40, R7, R40 ;  /* 0x0000002807287221 */ /* 0x008fc80000000000 */
[----:B------:R-:W-:Y:S01]  /*0eb0*/  IMAD.X R39, RZ, RZ, R17, P0 ;  /* 0x000000ffff277224 */ /* 0x000fe200000e0611 */
[----:B------:R-:W-:Y:S01]  /*0ec0*/  IADD3 R17, P0, R36, R5, RZ ;  /* 0x0000000524117210 */ /* 0x000fe20007f1e0ff */
[----:B----4-:R-:W-:-:S04]  /*0ed0*/  FADD R41, R41, R40 ;  /* 0x0000002829297221 */ /* 0x010fc80000000000 */
[----:B------:R-:W-:Y:S02]  /*0ee0*/  IMAD.X R40, R39, 0x1, R20, P0 ;  /* 0x0000000127287824 */ /* 0x000fe400000e0614 */
[----:B------:R-:W-:-:S03]  /*0ef0*/  IMAD.SHL.U32 R16, R17, 0x4, RZ ;  /* 0x0000000411107824 */ /* 0x000fc600078e00ff */
[----:B------:R-:W-:Y:S02]  /*0f00*/  SHF.L.U64.HI R17, R17, 0x2, R40 ;  /* 0x0000000211117819 */ /* 0x000fe40000010228 */
[----:B------:R-:W-:-:S04]  /*0f10*/  IADD3 R44, P0, R16, UR6, RZ ;  /* 0x00000006102c7c10 */ /* 0x000fc8000ff1e0ff */
[----:B------:R-:W-:Y:S02]  /*0f20*/  IADD3.X R45, R17, UR7, RZ, P0, !PT ;  /* 0x00000007112d7c10 */ /* 0x000fe400087fe4ff */
[----:B------:R-:W-:-:S03]  /*0f30*/  IADD3 R16, P0, R16, UR8, RZ ;  /* 0x0000000810107c10 */ /* 0x000fc6000ff1e0ff */
[----:B------:R0:W2:Y:S01]  /*0f40*/  LDG.E.EL R44, desc[UR4][R44.64] ;  /* 0x000000042c2c7981 */ /* 0x0000a2000c2e1900 */
[----:B------:R-:W-:-:S05]  /*0f50*/  IADD3.X R17, R17, UR9, RZ, P0, !PT ;  /* 0x0000000911117c10 */ /* 0x000fca00087fe4ff */
[----:B------:R-:W3:Y:S01]  /*0f60*/  LDG.E.EL R16, desc[UR4][R16.64] ;  /* 0x0000000410107981 */ /* 0x000ee2000c2e1900 */
[----:B------:R-:W-:Y:S01]  /*0f70*/  SHF.R.U32.HI R47, RZ, 0x1b, R11 ;  /* 0x0000001bff2f7819 */ /* 0x000fe2000001160b */
[----:B------:R-:W-:-:S03]  /*0f80*/  FADD R43, R43, R48 ;  /* 0x000000302b2b7221 */ /* 0x000fc60000000000 */
[----:B------:R-:W-:Y:S01]  /*0f90*/  LOP3.LUT R47, R47, 0x10, RZ, 0xc0, !PT ;  /* 0x000000102f2f7812 */ /* 0x000fe200078ec0ff */
[----:B------:R-:W-:-:S03]  /*0fa0*/  FADD R9, -R42, R43 ;  /* 0x0000002b2a097221 */ /* 0x000fc60000000100 */
[----:B------:R-:W-:Y:S01]  /*0fb0*/  IADD3 R40, P0, R10, R47, RZ ;  /* 0x0000002f0a287210 */ /* 0x000fe20007f1e0ff */
[----:B------:R-:W-:Y:S01]  /*0fc0*/  FFMA R9, R13, R9, R42 ;  /* 0x000000090d097223 */ /* 0x000fe2000000002a */
[----:B0-----:R-:W-:-:S04]  /*0fd0*/  SHF.R.U32.HI R45, RZ, 0x1b, R19 ;  /* 0x0000001bff2d7819 */ /* 0x001fc80000011613 */
[----:B------:R-:W-:-:S04]  /*0fe0*/  LOP3.LUT R45, R45, 0x10, RZ, 0xc0, !PT ;  /* 0x000000102d2d7812 */ /* 0x000fc800078ec0ff */
[----:B------:R-:W-:-:S05]  /*0ff0*/  IADD3 R18, P1, R18, R45, RZ ;  /* 0x0000002d12127210 */ /* 0x000fca0007f3e0ff */
[----:B------:R-:W-:Y:S02]  /*1000*/  IMAD.X R19, RZ, RZ, R19, P1 ;  /* 0x000000ffff137224 */ /* 0x000fe400008e0613 */
[----:B--2---:R-:W-:-:S04]  /*1010*/  FADD R43, R7, R44 ;  /* 0x0000002c072b7221 */ /* 0x004fc80000000000 */
[----:B---3--:R-:W-:Y:S01]  /*1020*/  FADD R42, R16, R43 ;  /* 0x0000002b102a7221 */ /* 0x008fe20000000000 */
[----:B------:R-:W-:Y:S01]  /*1030*/  IMAD.X R43, RZ, RZ, R11, P0 ;  /* 0x000000ffff2b7224 */ /* 0x000fe200000e060b */
[----:B------:R-:W-:Y:S02]  /*1040*/  IADD3 R11, P0, R5, R40, RZ ;  /* 0x00000028050b7210 */ /* 0x000fe40007f1e0ff */
[----:B------:R-:W-:-:S03]  /*1050*/  FADD R42, -R41, R42 ;  /* 0x0000002a292a7221 */ /* 0x000fc60000000100 */
[----:B------:R-:W-:Y:S02]  /*1060*/  IMAD.SHL.U32 R10, R11, 0x4, RZ ;  /* 0x000000040b0a7824 */ /* 0x000fe400078e00ff */
[----:B------:R-:W-:Y:S01]  /*1070*/  FFMA R41, R14, R42, R41 ;  /* 0x0000002a0e297223 */ /* 0x000fe20000000029 */
[----:B------:R-:W-:Y:S02]  /*1080*/  IMAD.X R42, R20, 0x1, R43, P0 ;  /* 0x00000001142a7824 */ /* 0x000fe400000e062b */
[----:B------:R-:W-:-:S03]  /*1090*/  IADD3 R16, P0, R10, UR6, RZ ;  /* 0x000000060a107c10 */ /* 0x000fc6000ff1e0ff */
[----:B------:R-:W-:-:S04]  /*10a0*/  SHF.L.U64.HI R11, R11, 0x2, R42 ;  /* 0x000000020b0b7819 */ /* 0x000fc8000001022a */
[----:B------:R-:W-:Y:S02]  /*10b0*/  IADD3.X R17, R11, UR7, RZ, P0, !PT ;  /* 0x000000070b117c10 */ /* 0x000fe400087fe4ff */
[----:B------:R-:W-:-:S03]  /*10c0*/  IADD3 R10, P0, R10, UR8, RZ ;  /* 0x000000080a0a7c10 */ /* 0x000fc6000ff1e0ff */
[----:B------:R0:W2:Y:S01]  /*10d0*/  LDG.E.EL R42, desc[UR4][R16.64] ;  /* 0x00000004102a7981 */ /* 0x0000a2000c2e1900 */
[----:B------:R-:W-:Y:S02]  /*10e0*/  IADD3.X R11, R11, UR9, RZ, P0, !PT ;  /* 0x000000090b0b7c10 */ /* 0x000fe400087fe4ff */
[----:B------:R-:W-:-:S03]  /*10f0*/  IADD3 R44, P0, R18, R5, RZ ;  /* 0x00000005122c7210 */ /* 0x000fc60007f1e0ff */
[----:B------:R1:W3:Y:S02]  /*1100*/  LDG.E.EL R10, desc[UR4][R10.64] ;  /* 0x000000040a0a7981 */ /* 0x0002e4000c2e1900 */
[----:B------:R-:W-:Y:S02]  /*1110*/  IMAD.X R45, R19, 0x1, R20, P0 ;  /* 0x00000001132d7824 */ /* 0x000fe400000e0614 */
[----:B------:R-:W-:-:S03]  /*1120*/  IMAD.SHL.U32 R5, R44, 0x4, RZ ;  /* 0x000000042c057824 */ /* 0x000fc600078e00ff */
[----:B0-----:R-:W-:Y:S02]  /*1130*/  SHF.L.U64.HI R17, R44, 0x2, R45 ;  /* 0x000000022c117819 */ /* 0x001fe4000001022d */
[----:B------:R-:W-:-:S04]  /*1140*/  IADD3 R44, P0, R5, UR6, RZ ;  /* 0x00000006052c7c10 */ /* 0x000fc8000ff1e0ff */
[----:B------:R-:W-:Y:S02]  /*1150*/  IADD3.X R45, R17, UR7, RZ, P0, !PT ;  /* 0x00000007112d7c10 */ /* 0x000fe400087fe4ff */
[----:B------:R-:W-:-:S03]  /*1160*/  IADD3 R16, P0, R5, UR8, RZ ;  /* 0x0000000805107c10 */ /* 0x000fc6000ff1e0ff */
[----:B------:R-:W4:Y:S01]  /*1170*/  LDG.E.EL R44, desc[UR4][R44.64] ;  /* 0x000000042c2c7981 */ /* 0x000f22000c2e1900 */
[----:B------:R-:W-:-:S05]  /*1180*/  IADD3.X R17, R17, UR9, RZ, P0, !PT ;  /* 0x0000000911117c10 */ /* 0x000fca00087fe4ff */
[----:B------:R-:W5:Y:S01]  /*1190*/  LDG.E.EL R5, desc[UR4][R16.64] ;  /* 0x0000000410057981 */ /* 0x000f62000c2e1900 */
[----:B-1----:R-:W-:-:S05]  /*11a0*/  IADD3 R11, P0, R36, R3, RZ ;  /* 0x00000003240b7210 */ /* 0x002fca0007f1e0ff */
[----:B------:R-:W-:Y:S02]  /*11b0*/  IMAD.X R20, R39, 0x1, R4, P0 ;  /* 0x0000000127147824 */ /* 0x000fe400000e0604 */
[----:B--2---:R-:W-:-:S04]  /*11c0*/  FADD R47, R7, R42 ;  /* 0x0000002a072f7221 */ /* 0x004fc80000000000 */
[----:B---3--:R-:W-:Y:S01]  /*11d0*/  FADD R42, R10, R47 ;  /* 0x0000002f0a2a7221 */ /* 0x008fe20000000000 */
[----:B----4-:R-:W-:-:S04]  /*11e0*/  FADD R10, R7, R44 ;  /* 0x0000002c070a7221 */ /* 0x010fc80000000000 */
[----:B-----5:R-:W-:Y:S01]  /*11f0*/  FADD R5, R5, R10 ;  /* 0x0000000a05057221 */ /* 0x020fe20000000000 */
[C---:B------:R-:W-:Y:S01]  /*1200*/  IMAD.SHL.U32 R10, R11.reuse, 0x4, RZ ;  /* 0x000000040b0a7824 */ /* 0x040fe200078e00ff */
[----:B------:R-:W-:-:S04]  /*1210*/  SHF.L.U64.HI R11, R11, 0x2, R20 ;  /* 0x000000020b0b7819 */ /* 0x000fc80000010214 */
[----:B------:R-:W-:-:S04]  /*1220*/  IADD3 R44, P0, R10, UR6, RZ ;  /* 0x000000060a2c7c10 */ /* 0x000fc8000ff1e0ff */
[----:B------:R-:W-:Y:S02]  /*1230*/  IADD3.X R45, R11, UR7, RZ, P0, !PT ;  /* 0x000000070b2d7c10 */ /* 0x000fe400087fe4ff */
[----:B------:R-:W-:-:S03]  /*1240*/  IADD3 R10, P0, R10, UR8, RZ ;  /* 0x000000080a0a7c10 */ /* 0x000fc6000ff1e0ff */
[----:B------:R-:W2:Y:S01]  /*1250*/  LDG.E.EL R44, desc[UR4][R44.64] ;  /* 0x000000042c2c7981 */ /* 0x000ea2000c2e1900 */
[----:B------:R-:W-:-:S05]  /*1260*/  IADD3.X R11, R11, UR9, RZ, P0, !PT ;  /* 0x000000090b0b7c10 */ /* 0x000fca00087fe4ff */
[----:B------:R-:W3:Y:S01]  /*1270*/  LDG.E.EL R10, desc[UR4][R10.64] ;  /* 0x000000040a0a7981 */ /* 0x000ee2000c2e1900 */
[----:B------:R-:W-:Y:S01]  /*1280*/  IADD3 R46, P0, R3, R32, RZ ;  /* 0x00000020032e7210 */ /* 0x000fe20007f1e0ff */
[----:B------:R-:W-:-:S04]  /*1290*/  FADD R5, -R42, R5 ;  /* 0x000000052a057221 */ /* 0x000fc80000000100 */
[----:B------:R-:W-:Y:S02]  /*12a0*/  IMAD.X R17, R4, 0x1, R37, P0 ;  /* 0x0000000104117824 */ /* 0x000fe400000e0625 */
[C---:B------:R-:W-:Y:S02]  /*12b0*/  IMAD.SHL.U32 R20, R46.reuse, 0x4, RZ ;  /* 0x000000042e147824 */ /* 0x040fe400078e00ff */
[----:B------:R-:W-:Y:S01]  /*12c0*/  FFMA R42, R15, R5, R42 ;  /* 0x000000050f2a7223 */ /* 0x000fe2000000002a */
[----:B------:R-:W-:Y:S02]  /*12d0*/  SHF.L.U64.HI R46, R46, 0x2, R17 ;  /* 0x000000022e2e7819 */ /* 0x000fe40000010211 */
[----:B------:R-:W-:-:S04]  /*12e0*/  IADD3 R16, P0, R20, UR6, RZ ;  /* 0x0000000614107c10 */ /* 0x000fc8000ff1e0ff */
[----:B------:R-:W-:-:S05]  /*12f0*/  IADD3.X R17, R46, UR7, RZ, P0, !PT ;  /* 0x000000072e117c10 */ /* 0x000fca00087fe4ff */
[----:B------:R-:W4:Y:S01]  /*1300*/  LDG.E.EL R16, desc[UR4][R16.64] ;  /* 0x0000000410107981 */ /* 0x000f22000c2e1900 */
[----:B--2---:R-:W-:-:S04]  /*1310*/  FADD R5, R7, R44 ;  /* 0x0000002c07057221 */ /* 0x004fc80000000000 */
[----:B---3--:R-:W-:Y:S01]  /*1320*/  FADD R5, R10, R5 ;  /* 0x000000050a057221 */ /* 0x008fe20000000000 */
[----:B------:R-:W-:-:S04]  /*1330*/  IADD3 R10, P0, R20, UR8, RZ ;  /* 0x00000008140a7c10 */ /* 0x000fc8000ff1e0ff */
[----:B------:R-:W-:-:S05]  /*1340*/  IADD3.X R11, R46, UR9, RZ, P0, !PT ;  /* 0x000000092e0b7c10 */ /* 0x000fca00087fe4ff */
[----:B------:R-:W2:Y:S01]  /*1350*/  LDG.E.EL R10, desc[UR4][R10.64] ;  /* 0x000000040a0a7981 */ /* 0x000ea2000c2e1900 */
[----:B------:R-:W-:Y:S01]  /*1360*/  IADD3 R44, P0, R3, R40, RZ ;  /* 0x00000028032c7210 */ /* 0x000fe20007f1e0ff */
[----:B----4-:R-:W-:-:S04]  /*1370*/  FADD R45, R7, R16 ;  /* 0x00000010072d7221 */ /* 0x010fc80000000000 */
[----:B--2---:R-:W-:-:S04]  /*1380*/  FADD R45, R10, R45 ;  /* 0x0000002d0a2d7221 */ /* 0x004fc80000000000 */
[----:B------:R-:W-:-:S04]  /*1390*/  FADD R5, -R45, R5 ;  /* 0x000000052d057221 */ /* 0x000fc80000000100 */
[----:B------:R-:W-:Y:S01]  /*13a0*/  FFMA R20, R14, R5, R45 ;  /* 0x000000050e147223 */ /* 0x000fe2000000002d */
[----:B------:R-:W-:Y:S02]  /*13b0*/  IMAD.X R45, R4, 0x1, R43, P0 ;  /* 0x00000001042d7824 */ /* 0x000fe400000e062b */
[----:B------:R-:W-:-:S03]  /*13c0*/  IMAD.SHL.U32 R5, R44, 0x4, RZ ;  /* 0x000000042c057824 */ /* 0x000fc600078e00ff */
[----:B------:R-:W-:Y:S02]  /*13d0*/  SHF.L.U64.HI R44, R44, 0x2, R45 ;  /* 0x000000022c2c7819 */ /* 0x000fe4000001022d */
[----:B------:R-:W-:-:S04]  /*13e0*/  IADD3 R16, P0, R5, UR6, RZ ;  /* 0x0000000605107c10 */ /* 0x000fc8000ff1e0ff */
[----:B------:R-:W-:Y:S02]  /*13f0*/  IADD3.X R17, R44, UR7, RZ, P0, !PT ;  /* 0x000000072c117c10 */ /* 0x000fe400087fe4ff */
[----:B------:R-:W-:-:S03]  /*1400*/  IADD3 R10, P0, R5, UR8, RZ ;  /* 0x00000008050a7c10 */ /* 0x000fc6000ff1e0ff */
[----:B------:R-:W2:Y:S01]  /*1410*/  LDG.E.EL R16, desc[UR4][R16.64] ;  /* 0x0000000410107981 */ /* 0x000ea2000c2e1900 */
[----:B------:R-:W-:Y:S02]  /*1420*/  IADD3.X R11, R44, UR9, RZ, P0, !PT ;  /* 0x000000092c0b7c10 */ /* 0x000fe400087fe4ff */
[----:B------:R-:W-:-:S03]  /*1430*/  IADD3 R3, P0, R18, R3, RZ ;  /* 0x0000000312037210 */ /* 0x000fc60007f1e0ff */
[----:B------:R-:W3:Y:S02]  /*1440*/  LDG.E.EL R10, desc[UR4][R10.64] ;  /* 0x000000040a0a7981 */ /* 0x000ee4000c2e1900 */
[----:B------:R-:W-:Y:S02]  /*1450*/  IMAD.X R44, R19, 0x1, R4, P0 ;  /* 0x00000001132c7824 */ /* 0x000fe400000e0604 */
[----:B------:R-:W-:-:S03]  /*1460*/  IMAD.SHL.U32 R4, R3, 0x4, RZ ;  /* 0x0000000403047824 */ /* 0x000fc600078e00ff */
[----:B------:R-:W-:Y:S02]  /*1470*/  SHF.L.U64.HI R3, R3, 0x2, R44 ;  /* 0x0000000203037819 */ /* 0x000fe4000001022c */
[----:B------:R-:W-:-:S04]  /*1480*/  IADD3 R44, P0, R4, UR6, RZ ;  /* 0x00000006042c7c10 */ /* 0x000fc8000ff1e0ff */
[----:B------:R-:W-:-:S05]  /*1490*/  IADD3.X R45, R3, UR7, RZ, P0, !PT ;  /* 0x00000007032d7c10 */ /* 0x000fca00087fe4ff */
[----:B------:R-:W4:Y:S01]  /*14a0*/  LDG.E.EL R44, desc[UR4][R44.64] ;  /* 0x000000042c2c7981 */ /* 0x000f22000c2e1900 */
[----:B------:R-:W-:-:S04]  /*14b0*/  IADD3 R4, P0, R4, UR8, RZ ;  /* 0x0000000804047c10 */ /* 0x000fc8000ff1e0ff */
[----:B------:R-:W-:-:S05]  /*14c0*/  IADD3.X R5, R3, UR9, RZ, P0, !PT ;  /* 0x0000000903057c10 */ /* 0x000fca00087fe4ff */
[----:B------:R0:W5:Y:S01]  /*14d0*/  LDG.E.EL R3, desc[UR4][R4.64] ;  /* 0x0000000404037981 */ /* 0x000162000c2e1900 */
[----:B------:R-:W-:Y:S01]  /*14e0*/  IADD3 R47, P1, R6, R27, RZ ;  /* 0x0000001b062f7210 */ /* 0x000fe20007f3e0ff */
[----:B--2---:R-:W-:-:S04]  /*14f0*/  FADD R17, R7, R16 ;  /* 0x0000001007117221 */ /* 0x004fc80000000000 */
[----:B---3--:R-:W-:Y:S01]  /*1500*/  FADD R16, R10, R17 ;  /* 0x000000110a107221 */ /* 0x008fe20000000000 */
[----:B------:R-:W-:Y:S01]  /*1510*/  IADD3 R10, P0, R6, R29, RZ ;  /* 0x0000001d060a7210 */ /* 0x000fe20007f1e0ff */
[----:B------:R-:W-:-:S04]  /*1520*/  IMAD.X R6, R23, 0x1, R24, P1 ;  /* 0x0000000117067824 */ /* 0x000fc800008e0618 */
[----:B------:R-:W-:Y:S01]  /*1530*/  IMAD.SHL.U32 R17, R10, 0x4, RZ ;  /* 0x000000040a117824 */ /* 0x000fe200078e00ff */
[----:B------:R-:W-:Y:S01]  /*1540*/  SHF.L.U64.HI R6, R47, 0x2, R6 ;  /* 0x000000022f067819 */ /* 0x000fe20000010206 */
[----:B----4-:R-:W-:Y:S01]  /*1550*/  FADD R46, R7, R44 ;  /* 0x0000002c072e7221 */ /* 0x010fe20000000000 */
[----:B------:R-:W-:-:S05]  /*1560*/  IMAD.X R7, R23, 0x1, R28, P0 ;  /* 0x0000000117077824 */ /* 0x000fca00000e061c */
[----:B------:R-:W-:Y:S02]  /*1570*/  SHF.L.U64.HI R7, R10, 0x2, R7 ;  /* 0x000000020a077819 */ /* 0x000fe40000010207 */
[----:B------:R-:W-:Y:S01]  /*1580*/  IADD3 R10, P0, R17, UR6, RZ ;  /* 0x00000006110a7c10 */ /* 0x000fe2000ff1e0ff */
[----:B------:R-:W-:-:S03]  /*1590*/  IMAD.SHL.U32 R47, R47, 0x4, RZ ;  /* 0x000000042f2f7824 */ /* 0x000fc600078e00ff */
[----:B------:R-:W-:Y:S02]  /*15a0*/  IADD3.X R11, R7, UR7, RZ, P0, !PT ;  /* 0x00000007070b7c10 */ /* 0x000fe400087fe4ff */
[----:B0-----:R-:W-:Y:S01]  /*15b0*/  IADD3 R4, P0, R17, UR8, RZ ;  /* 0x0000000811047c10 */ /* 0x001fe2000ff1e0ff */
[----:B-----5:R-:W-:Y:S02]  /*15c0*/  FADD R3, R3, R46 ;  /* 0x0000002e03037221 */ /* 0x020fe40000000000 */
[----:B------:R-:W2:Y:S01]  /*15d0*/  LDG.E.EL R10, desc[UR4][R10.64] ;  /* 0x000000040a0a7981 */ /* 0x000ea2000c2e1900 */
[----:B------:R-:W-:Y:S02]  /*15e0*/  IADD3.X R5, R7, UR9, RZ, P0, !PT ;  /* 0x0000000907057c10 */ /* 0x000fe400087fe4ff */
[----:B------:R-:W-:Y:S02]  /*15f0*/  IADD3 R44, P0, R47, UR6, RZ ;  /* 0x000000062f2c7c10 */ /* 0x000fe4000ff1e0ff */
[----:B------:R-:W-:Y:S01]  /*1600*/  IADD3 R46, P1, R47, UR8, RZ ;  /* 0x000000082f2e7c10 */ /* 0x000fe2000ff3e0ff */
[----:B------:R0:W3:Y:S01]  /*1610*/  LDG.E.EL R17, desc[UR4][R4.64] ;  /* 0x0000000404117981 */ /* 0x0000e2000c2e1900 */
[----:B------:R-:W-:Y:S01]  /*1620*/  IADD3.X R45, R6, UR7, RZ, P0, !PT ;  /* 0x00000007062d7c10 */ /* 0x000fe200087fe4ff */
[----:B------:R-:W-:Y:S01]  /*1630*/  FADD R3, -R16, R3 ;  /* 0x0000000310037221 */ /* 0x000fe20000000100 */
[----:B------:R-:W-:-:S02]  /*1640*/  IADD3.X R47, R6, UR9, RZ, P1, !PT ;  /* 0x00000009062f7c10 */ /* 0x000fc40008ffe4ff */
[----:B0-----:R-:W-:Y:S01]  /*1650*/  IADD3 R5, P0, R29, R2, RZ ;  /* 0x000000021d057210 */ /* 0x001fe20007f1e0ff */
[----:B------:R-:W-:Y:S01]  /*1660*/  FFMA R16, R15, R3, R16 ;  /* 0x000000030f107223 */ /* 0x000fe20000000010 */
[----:B------:R-:W4:Y:S03]  /*1670*/  LDG.E.EL R44, desc[UR4][R44.64] ;  /* 0x000000042c2c7981 */ /* 0x000f26000c2e1900 */
[----:B------:R-:W-:Y:S01]  /*1680*/  IMAD.X R6, R28, 0x1, R21, P0 ;  /* 0x000000011c067824 */ /* 0x000fe200000e0615 */
[----:B------:R-:W5:Y:S01]  /*1690*/  LDG.E.EL R11, desc[UR4][R46.64] ;  /* 0x000000042e0b7981 */ /* 0x000f62000c2e1900 */
[----:B------:R-:W-:-:S03]  /*16a0*/  IMAD.SHL.U32 R4, R5, 0x4, RZ ;  /* 0x0000000405047824 */ /* 0x000fc600078e00ff */
[----:B------:R-:W-:Y:S02]  /*16b0*/  SHF.L.U64.HI R3, R5, 0x2, R6 ;  /* 0x0000000205037819 */ /* 0x000fe40000010206 */
[----:B------:R-:W-:-:S04]  /*16c0*/  IADD3 R6, P0, R4, UR6, RZ ;  /* 0x0000000604067c10 */ /* 0x000fc8000ff1e0ff */
[----:B------:R-:W-:Y:S02]  /*16d0*/  IADD3.X R7, R3, UR7, RZ, P0, !PT ;  /* 0x0000000703077c10 */ /* 0x000fe400087fe4ff */
[----:B------:R-:W-:-:S03]  /*16e0*/  IADD3 R4, P0, R4, UR8, RZ ;  /* 0x0000000804047c10 */ /* 0x000fc6000ff1e0ff */
[----:B------:R-:W3:Y:S01]  /*16f0*/  LDG.E.EL R6, desc[UR4][R6.64] ;  /* 0x0000000406067981 */ /* 0x000ee2000c2e1900 */
[----:B------:R-:W-:-:S05]  /*1700*/  IADD3.X R5, R3, UR9, RZ, P0, !PT ;  /* 0x0000000903057c10 */ /* 0x000fca00087fe4ff */
[----:B------:R0:W4:Y:S01]  /*1710*/  LDG.E.EL R23, desc[UR4][R4.64] ;  /* 0x0000000404177981 */ /* 0x000122000c2e1900 */
[----:B------:R-:W-:-:S05]  /*1720*/  IADD3 R2, P0, R27, R2, RZ ;  /* 0x000000021b027210 */ /* 0x000fca0007f1e0ff */
[----:B------:R-:W-:-:S05]  /*1730*/  IMAD.X R3, R24, 0x1, R21, P0 ;  /* 0x0000000118037824 */ /* 0x000fca00000e0615 */
[C---:B------:R-:W-:Y:S01]  /*1740*/  SHF.L.U64.HI R3, R2.reuse, 0x2, R3 ;  /* 0x0000000202037819 */ /* 0x040fe20000010203 */
[----:B------:R-:W-:-:S05]  /*1750*/  IMAD.SHL.U32 R2, R2, 0x4, RZ ;  /* 0x0000000402027824 */ /* 0x000fca00078e00ff */
[----:B0-----:R-:W-:-:S04]  /*1760*/  IADD3 R4, P0, R2, UR6, RZ ;  /* 0x0000000602047c10 */ /* 0x001fc8000ff1e0ff */
[----:B------:R-:W-:Y:S02]  /*1770*/  IADD3.X R5, R3, UR7, RZ, P0, !PT ;  /* 0x0000000703057c10 */ /* 0x000fe400087fe4ff */
[----:B------:R-:W-:-:S03]  /*1780*/  IADD3 R2, P0, R2, UR8, RZ ;  /* 0x0000000802027c10 */ /* 0x000fc6000ff1e0ff */
[----:B------:R0:W5:Y:S01]  /*1790*/  LDG.E.EL R21, desc[UR4][R4.64] ;  /* 0x0000000404157981 */ /* 0x000162000c2e1900 */
[----:B------:R-:W-:Y:S02]  /*17a0*/  IADD3.X R3, R3, UR9, RZ, P0, !PT ;  /* 0x0000000903037c10 */ /* 0x000fe400087fe4ff */
[----:B------:R-:W-:-:S05]  /*17b0*/  IADD3 R45, P0, R27, R22, RZ ;  /* 0x000000161b2d7210 */ /* 0x000fca0007f1e0ff */
[----:B------:R-:W-:-:S05]  /*17c0*/  IMAD.SHL.U32 R7, R45, 0x4, RZ ;  /* 0x000000042d077824 */ /* 0x000fca00078e00ff */
[----:B0-----:R-:W-:Y:S01]  /*17d0*/  IADD3 R4, P1, R7, UR8, RZ ;  /* 0x0000000807047c10 */ /* 0x001fe2000ff3e0ff */
[C---:B--2---:R-:W-:Y:S02]  /*17e0*/  FADD R46, R33.reuse, R10 ;  /* 0x0000000a212e7221 */ /* 0x044fe40000000000 */
[----:B------:R0:W2:Y:S01]  /*17f0*/  LDG.E.EL R10, desc[UR4][R2.64] ;  /* 0x00000004020a7981 */ /* 0x0000a2000c2e1900 */
[----:B---3--:R-:W-:-:S04]  /*1800*/  FADD R6, R33, R6 ;  /* 0x0000000621067221 */ /* 0x008fc80000000000 */
[----:B----4-:R-:W-:Y:S01]  /*1810*/  FADD R23, R23, R6 ;  /* 0x0000000617177221 */ /* 0x010fe20000000000 */
[----:B------:R-:W-:-:S05]  /*1820*/  IMAD.X R6, R24, 0x1, R25, P0 ;  /* 0x0000000118067824 */ /* 0x000fca00000e0619 */
[----:B------:R-:W-:Y:S02]  /*1830*/  SHF.L.U64.HI R45, R45, 0x2, R6 ;  /* 0x000000022d2d7819 */ /* 0x000fe40000010206 */
[----:B------:R-:W-:-:S04]  /*1840*/  IADD3 R6, P0, R7, UR6, RZ ;  /* 0x0000000607067c10 */ /* 0x000fc8000ff1e0ff */
[----:B------:R-:W-:Y:S02]  /*1850*/  IADD3.X R7, R45, UR7, RZ, P0, !PT ;  /* 0x000000072d077c10 */ /* 0x000fe400087fe4ff */
[----:B0-----:R-:W-:Y:S02]  /*1860*/  IADD3 R3, P0, R29, R22, RZ ;  /* 0x000000161d037210 */ /* 0x001fe40007f1e0ff */
[----:B------:R-:W-:Y:S01]  /*1870*/  IADD3.X R5, R45, UR9, RZ, P1, !PT ;  /* 0x000000092d057c10 */ /* 0x000fe20008ffe4ff */
[----:B------:R-:W3:Y:S02]  /*1880*/  LDG.E.EL R6, desc[UR4][R6.64] ;  /* 0x0000000406067981 */ /* 0x000ee4000c2e1900 */
[----:B------:R-:W-:Y:S02]  /*1890*/  IMAD.X R22, R28, 0x1, R25, P0 ;  /* 0x000000011c167824 */ /* 0x000fe400000e0619 */
[C---:B------:R-:W-:Y:S01]  /*18a0*/  IMAD.SHL.U32 R2, R3.reuse, 0x4, RZ ;  /* 0x0000000403027824 */ /* 0x040fe200078e00ff */
[----:B------:R0:W4:Y:S02]  /*18b0*/  LDG.E.EL R45, desc[UR4][R4.64] ;  /* 0x00000004042d7981 */ /* 0x000124000c2e1900 */
[----:B------:R-:W-:Y:S01]  /*18c0*/  SHF.L.U64.HI R3, R3, 0x2, R22 ;  /* 0x0000000203037819 */ /* 0x000fe20000010216 */
[----:B------:R-:W-:Y:S01]  /*18d0*/  FADD R17, R17, R46 ;  /* 0x0000002e11117221 */ /* 0x000fe20000000000 */
[----:B0-----:R-:W-:-:S04]  /*18e0*/  IADD3 R4, P0, R2, UR6, RZ ;  /* 0x0000000602047c10 */ /* 0x001fc8000ff1e0ff */
[----:B------:R-:W-:Y:S02]  /*18f0*/  IADD3.X R5, R3, UR7, RZ, P0, !PT ;  /* 0x0000000703057c10 */ /* 0x000fe400087fe4ff */
[----:B------:R-:W-:Y:S01]  /*1900*/  IADD3 R2, P0, R2, UR8, RZ ;  /* 0x0000000802027c10 */ /* 0x000fe2000ff1e0ff */
[----:B------:R-:W-:Y:S01]  /*1910*/  FADD R44, R33, R44 ;  /* 0x0000002c212c7221 */ /* 0x000fe20000000000 */
[----:B------:R-:W-:Y:S01]  /*1920*/  FADD R17, -R23, R17 ;  /* 0x0000001117117221 */ /* 0x000fe20000000100 */
[----:B------:R0:W4:Y:S01]  /*1930*/  LDG.E.EL R25, desc[UR4][R4.64] ;  /* 0x0000000404197981 */ /* 0x000122000c2e1900 */
[----:B------:R-:W-:Y:S02]  /*1940*/  IADD3.X R3, R3, UR9, RZ, P0, !PT ;  /* 0x0000000903037c10 */ /* 0x000fe400087fe4ff */
[----:B------:R-:W-:Y:S01]  /*1950*/  IADD3 R46, P0, R26, R29, RZ ;  /* 0x0000001d1a2e7210 */ /* 0x000fe20007f1e0ff */
[----:B-----5:R-:W-:Y:S01]  /*1960*/  FADD R11, R11, R44 ;  /* 0x0000002c0b0b7221 */ /* 0x020fe20000000000 */
[----:B------:R-:W-:Y:S01]  /*1970*/  FFMA R17, R12, R17, R23 ;  /* 0x000000110c117223 */ /* 0x000fe20000000017 */
[----:B------:R1:W5:Y:S02]  /*1980*/  LDG.E.EL R7, desc[UR4][R2.64] ;  /* 0x0000000402077981 */ /* 0x000364000c2e1900 */
[----:B------:R-:W-:-:S02]  /*1990*/  IMAD.X R23, R35, 0x1, R28, P0 ;  /* 0x0000000123177824 */ /* 0x000fc400000e061c */
[----:B------:R-:W-:-:S03]  /*19a0*/  IMAD.SHL.U32 R44, R46, 0x4, RZ ;  /* 0x000000042e2c7824 */ /* 0x000fc600078e00ff */
[----:B------:R-:W-:Y:S02]  /*19b0*/  SHF.L.U64.HI R46, R46, 0x2, R23 ;  /* 0x000000022e2e7819 */ /* 0x000fe40000010217 */
[----:B------:R-:W-:-:S04]  /*19c0*/  IADD3 R22, P0, R44, UR6, RZ ;  /* 0x000000062c167c10 */ /* 0x000fc8000ff1e0ff */
[----:B------:R-:W-:Y:S02]  /*19d0*/  IADD3.X R23, R46, UR7, RZ, P0, !PT ;  /* 0x000000072e177c10 */ /* 0x000fe400087fe4ff */
[----:B0-----:R-:W-:-:S03]  /*19e0*/  IADD3 R4, P0, R44, UR8, RZ ;  /* 0x000000082c047c10 */ /* 0x001fc6000ff1e0ff */
[----:B------:R-:W5:Y:S01]  /*19f0*/  LDG.E.EL R22, desc[UR4][R22.64] ;  /* 0x0000000416167981 */ /* 0x000f62000c2e1900 */
[----:B------:R-:W-:-:S05]  /*1a00*/  IADD3.X R5, R46, UR9, RZ, P0, !PT ;  /* 0x000000092e057c10 */ /* 0x000fca00087fe4ff */
[----:B------:R0:W5:Y:S01]  /*1a10*/  LDG.E.EL R44, desc[UR4][R4.64] ;  /* 0x00000004042c7981 */ /* 0x000162000c2e1900 */
[----:B-1----:R-:W-:-:S05]  /*1a20*/  IADD3 R3, P0, R26, R27, RZ ;  /* 0x0000001b1a037210 */ /* 0x002fca0007f1e0ff */
[----:B------:R-:W-:Y:S02]  /*1a30*/  IMAD.X R26, R35, 0x1, R24, P0 ;  /* 0x00000001231a7824 */ /* 0x000fe400000e0618 */
[----:B------:R-:W-:-:S03]  /*1a40*/  IMAD.SHL.U32 R2, R3, 0x4, RZ ;  /* 0x0000000403027824 */ /* 0x000fc600078e00ff */
[----:B------:R-:W-:Y:S02]  /*1a50*/  SHF.L.U64.HI R3, R3, 0x2, R26 ;  /* 0x0000000203037819 */ /* 0x000fe4000001021a */
[----:B0-----:R-:W-:-:S04]  /*1a60*/  IADD3 R4, P0, R2, UR6, RZ ;  /* 0x0000000602047c10 */ /* 0x001fc8000ff1e0ff */
[----:B------:R-:W-:Y:S02]  /*1a70*/  IADD3.X R5, R3, UR7, RZ, P0, !PT ;  /* 0x0000000703057c10 */ /* 0x000fe400087fe4ff */
[----:B------:R-:W-:-:S03]  /*1a80*/  IADD3 R2, P0, R2, UR8, RZ ;  /* 0x0000000802027c10 */ /* 0x000fc6000ff1e0ff */
[----:B------:R-:W5:Y:S01]  /*1a90*/  LDG.E.EL R26, desc[UR4][R4.64] ;  /* 0x00000004041a7981 */ /* 0x000f62000c2e1900 */
[----:B------:R-:W-:-:S05]  /*1aa0*/  IADD3.X R3, R3, UR9, RZ, P0, !PT ;  /* 0x0000000903037c10 */ /* 0x000fca00087fe4ff */
[----:B------:R0:W5:Y:S01]  /*1ab0*/  LDG.E.EL R23, desc[UR4][R2.64] ;  /* 0x0000000402177981 */ /* 0x000162000c2e1900 */
[C---:B------:R-:W-:Y:S01]  /*1ac0*/  FADD R21, R33.reuse, R21 ;  /* 0x0000001521157221 */ /* 0x040fe20000000000 */
[----:B------:R-:W-:Y:S02]  /*1ad0*/  IADD3 R35, P0, R27, R32, RZ ;  /* 0x000000201b237210 */ /* 0x000fe40007f1e0ff */
[----:B------:R-:W-:Y:S01]  /*1ae0*/  IADD3 R32, P1, R29, R32, RZ ;  /* 0x000000201d207210 */ /* 0x000fe20007f3e0ff */
[----:B--2---:R-:W-:Y:S02]  /*1af0*/  FADD R21, R10, R21 ;  /* 0x000000150a157221 */ /* 0x004fe40000000000 */
[--C-:B------:R-:W-:Y:S02]  /*1b00*/  IMAD.X R10, R24, 0x1, R37.reuse, P0 ;  /* 0x00000001180a7824 */ /* 0x100fe400000e0625 */
[----:B------:R-:W-:Y:S02]  /*1b10*/  IMAD.X R37, R28, 0x1, R37, P1 ;  /* 0x000000011c257824 */ /* 0x000fe400008e0625 */
[----:B---3--:R-:W-:-:S04]  /*1b20*/  FADD R6, R33, R6 ;  /* 0x0000000621067221 */ /* 0x008fc80000000000 */
[----:B----4-:R-:W-:Y:S01]  /*1b30*/  FADD R6, R45, R6 ;  /* 0x000000062d067221 */ /* 0x010fe20000000000 */
[C---:B------:R-:W-:Y:S01]  /*1b40*/  IMAD.SHL.U32 R45, R35.reuse, 0x4, RZ ;  /* 0x00000004232d7824 */ /* 0x040fe200078e00ff */
[----:B------:R-:W-:-:S04]  /*1b50*/  SHF.L.U64.HI R35, R35, 0x2, R10 ;  /* 0x0000000223237819 */ /* 0x000fc8000001020a */
[----:B------:R-:W-:-:S04]  /*1b60*/  IADD3 R46, P0, R45, UR6, RZ ;  /* 0x000000062d2e7c10 */ /* 0x000fc8000ff1e0ff */
[----:B------:R-:W-:Y:S02]  /*1b70*/  IADD3.X R47, R35, UR7, RZ, P0, !PT ;  /* 0x00000007232f7c10 */ /* 0x000fe400087fe4ff */
[----:B0-----:R-:W-:-:S03]  /*1b80*/  IADD3 R2, P0, R45, UR8, RZ ;  /* 0x000000082d027c10 */ /* 0x001fc6000ff1e0ff */
[----:B------:R-:W2:Y:S01]  /*1b90*/  LDG.E.EL R10, desc[UR4][R46.64] ;  /* 0x000000042e0a7981 */ /* 0x000ea2000c2e1900 */
[----:B------:R-:W-:Y:S02]  /*1ba0*/  IADD3.X R3, R35, UR9, RZ, P0, !PT ;  /* 0x0000000923037c10 */ /* 0x000fe400087fe4ff */
[C---:B------:R-:W-:Y:S01]  /*1bb0*/  SHF.L.U64.HI R35, R32.reuse, 0x2, R37 ;  /* 0x0000000220237819 */ /* 0x040fe20000010225 */
[----:B------:R-:W-:Y:S02]  /*1bc0*/  IMAD.SHL.U32 R37, R32, 0x4, RZ ;  /* 0x0000000420257824 */ /* 0x000fe400078e00ff */
[----:B------:R0:W3:Y:S03]  /*1bd0*/  LDG.E.EL R32, desc[UR4][R2.64] ;  /* 0x0000000402207981 */ /* 0x0000e6000c2e1900 */
[----:B------:R-:W-:-:S04]  /*1be0*/  IADD3 R4, P0, R37, UR6, RZ ;  /* 0x0000000625047c10 */ /* 0x000fc8000ff1e0ff */
[----:B------:R-:W-:Y:S02]  /*1bf0*/  IADD3.X R5, R35, UR7, RZ, P0, !PT ;  /* 0x0000000723057c10 */ /* 0x000fe400087fe4ff */
[----:B0-----:R-:W-:Y:S01]  /*1c00*/  IADD3 R2, P0, R37, UR8, RZ ;  /* 0x0000000825027c10 */ /* 0x001fe2000ff1e0ff */
[----:B------:R-:W-:Y:S02]  /*1c10*/  FADD R46, R33, R25 ;  /* 0x00000019212e7221 */ /* 0x000fe40000000000 */
[----:B------:R-:W4:Y:S01]  /*1c20*/  LDG.E.EL R4, desc[UR4][R4.64] ;  /* 0x0000000404047981 */ /* 0x000f22000c2e1900 */
[----:B------:R-:W-:Y:S02]  /*1c30*/  IADD3.X R3, R35, UR9, RZ, P0, !PT ;  /* 0x0000000923037c10 */ /* 0x000fe400087fe4ff */
[----:B------:R-:W-:-:S03]  /*1c40*/  IADD3 R37, P0, R36, R29, RZ ;  /* 0x0000001d24257210 */ /* 0x000fc60007f1e0ff */
[----:B------:R0:W4:Y:S01]  /*1c50*/  LDG.E.EL R25, desc[UR4][R2.64] ;  /* 0x0000000402197981 */ /* 0x000122000c2e1900 */
[----:B-----5:R-:W-:Y:S01]  /*1c60*/  FADD R35, R33, R22 ;  /* 0x0000001621237221 */ /* 0x020fe20000000000 */
[----:B------:R-:W-:-:S03]  /*1c70*/  IMAD.X R22, R39, 0x1, R28, P0 ;  /* 0x0000000127167824 */ /* 0x000fc600000e061c */
[----:B------:R-:W-:Y:S01]  /*1c80*/  FADD R35, R44, R35 ;  /* 0x000000232c237221 */ /* 0x000fe20000000000 */
[----:B0-----:R-:W-:Y:S01]  /*1c90*/  IADD3 R2, P1, R36, R27, RZ ;  /* 0x0000001b24027210 */ /* 0x001fe20007f3e0ff */
[----:B------:R-:W-:Y:S02]  /*1ca0*/  IMAD.SHL.U32 R44, R37, 0x4, RZ ;  /* 0x00000004252c7824 */ /* 0x000fe400078e00ff */
[----:B------:R-:W-:Y:S01]  /*1cb0*/  FADD R7, R7, R46 ;  /* 0x0000002e07077221 */ /* 0x000fe20000000000 */
[----:B------:R-:W-:Y:S01]  /*1cc0*/  SHF.L.U64.HI R37, R37, 0x2, R22 ;  /* 0x0000000225257819 */ /* 0x000fe20000010216 */
[----:B------:R-:W-:Y:S01]  /*1cd0*/  IMAD.X R3, R39, 0x1, R24, P1 ;  /* 0x0000000127037824 */ /* 0x000fe200008e0618 */
[----:B------:R-:W-:-:S04]  /*1ce0*/  IADD3 R46, P0, R44, UR6, RZ ;  /* 0x000000062c2e7c10 */ /* 0x000fc8000ff1e0ff */
[----:B------:R-:W-:Y:S02]  /*1cf0*/  IADD3.X R47, R37, UR7, RZ, P0, !PT ;  /* 0x00000007252f7c10 */ /* 0x000fe400087fe4ff */
[C---:B------:R-:W-:Y:S01]  /*1d00*/  SHF.L.U64.HI R3, R2.reuse, 0x2, R3 ;  /* 0x0000000202037819 */ /* 0x040fe20000010203 */
[----:B------:R-:W-:Y:S01]  /*1d10*/  IMAD.SHL.U32 R2, R2, 0x4, RZ ;  /* 0x0000000402027824 */ /* 0x000fe200078e00ff */
[----:B------:R-:W-:Y:S01]  /*1d20*/  IADD3 R44, P0, R44, UR8, RZ ;  /* 0x000000082c2c7c10 */ /* 0x000fe2000ff1e0ff */
[----:B------:R-:W5:Y:S03]  /*1d30*/  LDG.E.EL R22, desc[UR4][R46.64] ;  /* 0x000000042e167981 */ /* 0x000f66000c2e1900 */
[----:B------:R-:W-:Y:S02]  /*1d40*/  IADD3.X R45, R37, UR9, RZ, P0, !PT ;  /* 0x00000009252d7c10 */ /* 0x000fe400087fe4ff */
[----:B------:R-:W-:-:S03]  /*1d50*/  IADD3 R36, P0, R2, UR6, RZ ;  /* 0x0000000602247c10 */ /* 0x000fc6000ff1e0ff */
[----:B------:R0:W5:Y:S01]  /*1d60*/  LDG.E.EL R44, desc[UR4][R44.64] ;  /* 0x000000042c2c7981 */ /* 0x000162000c2e1900 */
[----:B------:R-:W-:Y:S02]  /*1d70*/  IADD3.X R37, R3, UR7, RZ, P0, !PT ;  /* 0x0000000703257c10 */ /* 0x000fe400087fe4ff */
[----:B------:R-:W-:Y:S02]  /*1d80*/  IADD3 R2, P0, R2, UR8, RZ ;  /* 0x0000000802027c10 */ /* 0x000fe4000ff1e0ff */
[----:B------:R-:W-:Y:S01]  /*1d90*/  IADD3 R39, P2, R18, R29, RZ ;  /* 0x0000001d12277210 */ /* 0x000fe20007f5e0ff */
[----:B------:R1:W5:Y:S01]  /*1da0*/  LDG.E.EL R36, desc[UR4][R36.64] ;  /* 0x0000000424247981 */ /* 0x000362000c2e1900 */
[----:B------:R-:W-:Y:S02]  /*1db0*/  IADD3.X R3, R3, UR9, RZ, P0, !PT ;  /* 0x0000000903037c10 */ /* 0x000fe400087fe4ff */
[----:B------:R-:W-:Y:S02]  /*1dc0*/  IADD3 R5, P0, R27, R40, RZ ;  /* 0x000000281b057210 */ /* 0x000fe40007f1e0ff */
[----:B------:R-:W-:Y:S01]  /*1dd0*/  IADD3 R40, P1, R29, R40, RZ ;  /* 0x000000281d287210 */ /* 0x000fe20007f3e0ff */
[----:B------:R-:W5:Y:S01]  /*1de0*/  LDG.E.EL R2, desc[UR4][R2.64] ;  /* 0x0000000402027981 */ /* 0x000f62000c2e1900 */
[----:B------:R-:W-:-:S03]  /*1df0*/  IADD3 R27, P3, R18, R27, RZ ;  /* 0x0000001b121b7210 */ /* 0x000fc60007f7e0ff */
[----:B0-----:R-:W-:Y:S02]  /*1e00*/  IMAD.X R45, R28, 0x1, R43, P1 ;  /* 0x000000011c2d7824 */ /* 0x001fe400008e062b */
[C---:B------:R-:W-:Y:S02]  /*1e10*/  IMAD.SHL.U32 R18, R40.reuse, 0x4, RZ ;  /* 0x0000000428127824 */ /* 0x040fe400078e00ff */
[----:B-1----:R-:W-:Y:S01]  /*1e20*/  IMAD.X R37, R19, 0x1, R28, P2 ;  /* 0x0000000113257824 */ /* 0x002fe200010e061c */
[----:B------:R-:W-:Y:S01]  /*1e30*/  SHF.L.U64.HI R45, R40, 0x2, R45 ;  /* 0x00000002282d7819 */ /* 0x000fe2000001022d */
[----:B------:R-:W-:Y:S01]  /*1e40*/  IMAD.X R40, R24, 0x1, R43, P0 ;  /* 0x0000000118287824 */ /* 0x000fe200000e062b */
[----:B------:R-:W-:Y:S02]  /*1e50*/  IADD3 R28, P0, R18, UR6, RZ ;  /* 0x00000006121c7c10 */ /* 0x000fe4000ff1e0ff */
[C---:B------:R-:W-:Y:S01]  /*1e60*/  SHF.L.U64.HI R37, R39.reuse, 0x2, R37 ;  /* 0x0000000227257819 */ /* 0x040fe20000010225 */
[----:B------:R-:W-:Y:S01]  /*1e70*/  IMAD.SHL.U32 R39, R39, 0x4, RZ ;  /* 0x0000000427277824 */ /* 0x000fe200078e00ff */
[----:B------:R-:W-:-:S02]  /*1e80*/  IADD3.X R29, R45, UR7, RZ, P0, !PT ;  /* 0x000000072d1d7c10 */ /* 0x000fc400087fe4ff */
[----:B------:R-:W-:Y:S01]  /*1e90*/  IADD3 R18, P0, R18, UR8, RZ ;  /* 0x0000000812127c10 */ /* 0x000fe2000ff1e0ff */
[----:B------:R-:W-:Y:S01]  /*1ea0*/  IMAD.X R24, R19, 0x1, R24, P3 ;  /* 0x0000000113187824 */ /* 0x000fe200018e0618 */
[----:B------:R-:W-:Y:S01]  /*1eb0*/  SHF.L.U64.HI R40, R5, 0x2, R40 ;  /* 0x0000000205287819 */ /* 0x000fe20000010228 */
[----:B------:R-:W-:Y:S01]  /*1ec0*/  FADD R26, R33, R26 ;  /* 0x0000001a211a7221 */ /* 0x000fe20000000000 */
[----:B------:R-:W-:Y:S01]  /*1ed0*/  IADD3.X R19, R45, UR9, RZ, P0, !PT ;  /* 0x000000092d137c10 */ /* 0x000fe200087fe4ff */
[----:B------:R-:W5:Y:S01]  /*1ee0*/  LDG.E.EL R28, desc[UR4][R28.64] ;  /* 0x000000041c1c7981 */ /* 0x000f62000c2e1900 */
[----:B------:R-:W-:Y:S01]  /*1ef0*/  IADD3 R46, P0, R39, UR6, RZ ;  /* 0x00000006272e7c10 */ /* 0x000fe2000ff1e0ff */
[----:B------:R-:W-:Y:S02]  /*1f00*/  IMAD.SHL.U32 R5, R5, 0x4, RZ ;  /* 0x0000000405057824 */ /* 0x000fe400078e00ff */
[----:B------:R0:W5:Y:S01]  /*1f10*/  LDG.E.EL R3, desc[UR4][R18.64] ;  /* 0x0000000412037981 */ /* 0x000162000c2e1900 */
[----:B------:R-:W-:Y:S01]  /*1f20*/  IADD3.X R47, R37, UR7, RZ, P0, !PT ;  /* 0x00000007252f7c10 */ /* 0x000fe200087fe4ff */
[----:B------:R-:W-:Y:S01]  /*1f30*/  FADD R23, R23, R26 ;  /* 0x0000001a17177221 */ /* 0x000fe20000000000 */
[----:B------:R-:W-:-:S03]  /*1f40*/  SHF.L.U64.HI R24, R27, 0x2, R24 ;  /* 0x000000021b187819 */ /* 0x000fc60000010218 */
[----:B------:R-:W5:Y:S01]  /*1f50*/  LDG.E.EL R46, desc[UR4][R46.64] ;  /* 0x000000042e2e7981 */ /* 0x000f62000c2e1900 */
[----:B0-----:R-:W-:-:S04]  /*1f60*/  IADD3 R18, P0, R39, UR8, RZ ;  /* 0x0000000827127c10 */ /* 0x001fc8000ff1e0ff */
[----:B------:R-:W-:Y:S01]  /*1f70*/  IADD3.X R19, R37, UR9, RZ, P0, !PT ;  /* 0x0000000925137c10 */ /* 0x000fe200087fe4ff */
[----:B------:R-:W-:Y:S01]  /*1f80*/  IMAD.SHL.U32 R37, R27, 0x4, RZ ;  /* 0x000000041b257824 */ /* 0x000fe200078e00ff */
[----:B------:R-:W-:-:S03]  /*1f90*/  IADD3 R48, P0, R5, UR6, RZ ;  /* 0x0000000605307c10 */ /* 0x000fc6000ff1e0ff */
[----:B------:R0:W5:Y:S01]  /*1fa0*/  LDG.E.EL R29, desc[UR4][R18.64] ;  /* 0x00000004121d7981 */ /* 0x000162000c2e1900 */
[----:B------:R-:W-:Y:S02]  /*1fb0*/  IADD3.X R49, R40, UR7, RZ, P0, !PT ;  /* 0x0000000728317c10 */ /* 0x000fe400087fe4ff */
[----:B------:R-:W-:-:S03]  /*1fc0*/  IADD3 R26, P0, R37, UR6, RZ ;  /* 0x00000006251a7c10 */ /* 0x000fc6000ff1e0ff */
[----:B------:R-:W5:Y:S01]  /*1fd0*/  LDG.E.EL R48, desc[UR4][R48.64] ;  /* 0x0000000430307981 */ /* 0x000f62000c2e1900 */
[----:B------:R-:W-:Y:S02]  /*1fe0*/  IADD3.X R27, R24, UR7, RZ, P0, !PT ;  /* 0x00000007181b7c10 */ /* 0x000fe400087fe4ff */
[----:B------:R-:W-:Y:S02]  /*1ff0*/  IADD3 R50, P0, R5, UR8, RZ ;  /* 0x0000000805327c10 */ /* 0x000fe4000ff1e0ff */
[----:B0-----:R-:W-:Y:S01]  /*2000*/  IADD3 R18, P1, R37, UR8, RZ ;  /* 0x0000000825127c10 */ /* 0x001fe2000ff3e0ff */
[----:B------:R-:W5:Y:S01]  /*2010*/  LDG.E.EL R26, desc[UR4][R26.64] ;  /* 0x000000041a1a7981 */ /* 0x000f62000c2e1900 */
[----:B------:R-:W-:Y:S02]  /*2020*/  IADD3.X R51, R40, UR9, RZ, P0, !PT ;  /* 0x0000000928337c10 */ /* 0x000fe400087fe4ff */
[----:B------:R-:W-:-:S03]  /*2030*/  IADD3.X R19, R24, UR9, RZ, P1, !PT ;  /* 0x0000000918137c10 */ /* 0x000fc60008ffe4ff */
[----:B------:R-:W5:Y:S04]  /*2040*/  LDG.E.EL R50, desc[UR4][R50.64] ;  /* 0x0000000432327981 */ /* 0x000f68000c2e1900 */
[----:B------:R-:W5:Y:S01]  /*2050*/  LDG.E.EL R18, desc[UR4][R18.64] ;  /* 0x0000000412127981 */ /* 0x000f62000c2e1900 */
[----:B------:R-:W-:Y:S01]  /*2060*/  FADD R24, -R7, R35 ;  /* 0x0000002307187221 */ /* 0x000fe20000000100 */
[----:B------:R-:W-:Y:S01]  /*2070*/  FADD R23, -R6, R23 ;  /* 0x0000001706177221 */ /* 0x000fe20000000100 */
[----:B------:R-:W-:Y:S02]  /*2080*/  FADD R11, -R21, R11 ;  /* 0x0000000b150b7221 */ /* 0x000fe40000000100 */
[C---:B------:R-:W-:Y:S01]  /*2090*/  FFMA R5, R13.reuse, R24, R7 ;  /* 0x000000180d057223 */ /* 0x040fe20000000007 */
[----:B------:R-:W-:-:S02]  /*20a0*/  FFMA R24, R13, R23, R6 ;  /* 0x000000170d187223 */ /* 0x000fc40000000006 */
[----:B------:R-:W0:Y:S01]  /*20b0*/  LDC.64 R6, c[0x0][0x210] ;  /* 0x00008400ff067b82 */ /* 0x000e220000000a00 */
[----:B------:R-:W-:Y:S01]  /*20c0*/  FFMA R12, R12, R11, R21 ;  /* 0x0000000b0c0c7223 */ /* 0x000fe20000000015 */
[----:B------:R-:W-:Y:S01]  /*20d0*/  FADD R8, -R34, R8 ;  /* 0x0000000822087221 */ /* 0x000fe20000000100 */
[----:B------:R-:W-:Y:S01]  /*20e0*/  FADD R9, -R38, R9 ;  /* 0x0000000926097221 */ /* 0x000fe20000000100 */
[----:B------:R-:W-:Y:S01]  /*20f0*/  FADD R41, -R20, R41 ;  /* 0x0000002914297221 */ /* 0x000fe20000000100 */
[----:B------:R-:W-:Y:S01]  /*2100*/  FADD R12, -R17, R12 ;  /* 0x0000000c110c7221 */ /* 0x000fe20000000100 */
[----:B------:R-:W-:Y:S01]  /*2110*/  FADD R24, -R5, R24 ;  /* 0x0000001805187221 */ /* 0x000fe20000000100 */
[C---:B------:R-:W-:Y:S01]  /*2120*/  FFMA R8, R31.reuse, R8, R34 ;  /* 0x000000081f087223 */ /* 0x040fe20000000022 */
[----:B------:R-:W-:Y:S01]  /*2130*/  FFMA R9, R31, R9, R38 ;  /* 0x000000091f097223 */ /* 0x000fe20000000026 */
[----:B------:R-:W-:Y:S01]  /*2140*/  FFMA R12, R30, R12, R17 ;  /* 0x0000000c1e0c7223 */ /* 0x000fe20000000011 */
[----:B0-----:R-:W-:-:S04]  /*2150*/  IMAD.WIDE R6, R0, 0x4, R6 ;  /* 0x0000000400067825 */ /* 0x001fc800078e0206 */
[----:B--2---:R-:W-:-:S04]  /*2160*/  FADD R11, R33, R10 ;  /* 0x0000000a210b7221 */ /* 0x004fc80000000000 */
[----:B---3--:R-:W-:Y:S01]  /*2170*/  FADD R11, R32, R11 ;  /* 0x0000000b200b7221 */ /* 0x008fe20000000000 */
[----:B----4-:R-:W-:-:S04]  /*2180*/  FADD R4, R33, R4 ;  /* 0x0000000421047221 */ /* 0x010fc80000000000 */
[----:B------:R-:W-:Y:S01]  /*2190*/  FADD R25, R25, R4 ;  /* 0x0000000419197221 */ /* 0x000fe20000000000 */
[----:B------:R-:W-:Y:S01]  /*21a0*/  FFMA R10, R31, R41, R20 ;  /* 0x000000291f0a7223 */ /* 0x000fe20000000014 */
[C---:B-----5:R-:W-:Y:S01]  /*21b0*/  FADD R21, R33.reuse, R22 ;  /* 0x0000001621157221 */ /* 0x060fe20000000000 */
[----:B------:R-:W-:-:S04]  /*21c0*/  FADD R13, R33, R36 ;  /* 0x00000024210d7221 */ /* 0x000fc80000000000 */
[----:B------:R-:W-:Y:S01]  /*21d0*/  FADD R2, R2, R13 ;  /* 0x0000000d02027221 */ /* 0x000fe20000000000 */
[----:B------:R-:W-:-:S03]  /*21e0*/  FADD R44, R44, R21 ;  /* 0x000000152c2c7221 */ /* 0x000fc60000000000 */
[----:B------:R-:W-:Y:S01]  /*21f0*/  FADD R2, -R11, R2 ;  /* 0x000000020b027221 */ /* 0x000fe20000000100 */
[----:B------:R-:W-:-:S03]  /*2200*/  FADD R44, -R25, R44 ;  /* 0x0000002c192c7221 */ /* 0x000fc60000000100 */
[C---:B------:R-:W-:Y:S01]  /*2210*/  FFMA R2, R14.reuse, R2, R11 ;  /* 0x000000020e027223 */ /* 0x040fe2000000000b */
[----:B------:R-:W-:Y:S01]  /*2220*/  FFMA R25, R14, R44, R25 ;  /* 0x0000002c0e197223 */ /* 0x000fe20000000019 */
[----:B------:R-:W-:-:S04]  /*2230*/  FADD R28, R33, R28 ;  /* 0x0000001c211c7221 */ /* 0x000fc80000000000 */
[----:B------:R-:W-:Y:S01]  /*2240*/  FADD R28, R3, R28 ;  /* 0x0000001c031c7221 */ /* 0x000fe20000000000 */
[----:B------:R-:W-:Y:S01]  /*2250*/  FADD R46, R33, R46 ;  /* 0x0000002e212e7221 */ /* 0x000fe20000000000 */
[----:B------:R-:W-:-:S03]  /*2260*/  FADD R11, -R16, R42 ;  /* 0x0000002a100b7221 */ /* 0x000fc60000000100 */
[----:B------:R-:W-:Y:S01]  /*2270*/  FADD R29, R29, R46 ;  /* 0x0000002e1d1d7221 */ /* 0x000fe20000000000 */
[C---:B------:R-:W-:Y:S01]  /*2280*/  FADD R13, R33.reuse, R48 ;  /* 0x00000030210d7221 */ /* 0x040fe20000000000 */
[----:B------:R-:W-:Y:S02]  /*2290*/  FADD R33, R33, R26 ;  /* 0x0000001a21217221 */ /* 0x000fe40000000000 */
[----:B------:R-:W-:Y:S01]  /*22a0*/  FADD R29, -R28, R29 ;  /* 0x0000001d1c1d7221 */ /* 0x000fe20000000100 */
[----:B------:R-:W-:Y:S01]  /*22b0*/  FADD R50, R50, R13 ;  /* 0x0000000d32327221 */ /* 0x000fe20000000000 */
[----:B------:R-:W-:-:S04]  /*22c0*/  FADD R33, R18, R33 ;  /* 0x0000002112217221 */ /* 0x000fc80000000000 */
[----:B------:R-:W-:Y:S01]  /*22d0*/  FADD R33, -R50, R33 ;  /* 0x0000002132217221 */ /* 0x000fe20000000100 */
[----:B------:R-:W-:-:S03]  /*22e0*/  FFMA R29, R15, R29, R28 ;  /* 0x0000001d0f1d7223 */ /* 0x000fc6000000001c */
[----:B------:R-:W-:Y:S01]  /*22f0*/  FFMA R50, R15, R33, R50 ;  /* 0x000000210f327223 */ /* 0x000fe20000000032 */
[----:B------:R-:W-:-:S03]  /*2300*/  FADD R2, -R25, R2 ;  /* 0x0000000219027221 */ /* 0x000fc60000000100 */
[----:B------:R-:W-:Y:S01]  /*2310*/  FADD R50, -R29, R50 ;  /* 0x000000321d327221 */ /* 0x000fe20000000100 */
[----:B------:R-:W-:Y:S01]  /*2320*/  FFMA R11, R31, R11, R16 ;  /* 0x0000000b1f0b7223 */ /* 0x000fe20000000010 */
[C---:B------:R-:W-:Y:S01]  /*2330*/  FFMA R13, R30.reuse, R24, R5 ;  /* 0x000000181e0d7223 */ /* 0x040fe20000000005 */
[C---:B------:R-:W-:Y:S01]  /*2340*/  FFMA R14, R30.reuse, R2, R25 ;  /* 0x000000021e0e7223 */ /* 0x040fe20000000019 */
[----:B------:R-:W-:Y:S02]  /*2350*/  FFMA R15, R30, R50, R29 ;  /* 0x000000321e0f7223 */ /* 0x000fe4000000001d */
[----:B------:R-:W-:Y:S04]  /*2360*/  STG.E.128 desc[UR4][R6.64], R8 ;  /* 0x0000000806007986 */ /* 0x000fe8000c101d04 */
[----:B------:R-:W-:Y:S01]  /*2370*/  STG.E.128 desc[UR4][R6.64+0x800], R12 ;  /* 0x0008000c06007986 */ /* 0x000fe2000c101d04 */
[----:B------:R-:W-:Y:S05]  /*2380*/  EXIT ;  /* 0x000000000000794d */ /* 0x000fea0003800000 */
.L_x_0:
[----:B------:R-:W-:-:S00]  /*2390*/  BRA `(.L_x_0) ;  /* 0xfffffffc00fc7947 */ /* 0x000fc0000383ffff */
[----:B------:R-:W-:-:S00]  /*23a0*/  NOP ;  /* 0x0000000000007918 */ /* 0x000fc00000000000 */
        /* <DEDUP_REMOVED lines=13> */
.L_x_1:


//--------------------- .nv.constant0.triton_poi_fused__unsafe_index_add_convolution_mul_sub_40 --------------------------
	.section	.nv.constant0.triton_poi_fused__unsafe_index_add_convolution_mul_sub_40,"a",@progbits
	.sectionflags	@""
	.align	4
.nv.constant0.triton_poi_fused__unsafe_index_add_convolution_mul_sub_40:
	.zero		612
